def attn_fwd(
    Q,
    K,
    V,
    Out,
    Lse,
    sm_scale,
    stride_qz,
    stride_qh,
    stride_qm,
    stride_qk,
    stride_kz,
    stride_kh,
    stride_kn,
    stride_kk,
    stride_vz,
    stride_vh,
    stride_vn,
    stride_vk,
    stride_oz,
    stride_oh,
    stride_om,
    stride_ok,
    seqlen_q,
    seqlen_k,
    BLOCK_M: tl.constexpr,
    BLOCK_N: tl.constexpr,
    HEAD_DIM: tl.constexpr,
    CAUSAL: tl.constexpr,
):
    start_m = tl.program_id(0)
    off_hz = tl.program_id(1)
    q_off = off_hz * stride_qh
    k_off = off_hz * stride_kh
    v_off = off_hz * stride_vh
    offs_m = start_m * BLOCK_M + tl.arange(0, BLOCK_M)
    offs_d = tl.arange(0, HEAD_DIM)
    offs_n = tl.arange(0, BLOCK_N)
    q_ptrs = Q + q_off + offs_m[:, None] * stride_qm + offs_d[None, :] * stride_qk
    k_ptrs = K + k_off + offs_d[:, None] * stride_kk + offs_n[None, :] * stride_kn
    v_ptrs = V + v_off + offs_n[:, None] * stride_vn + offs_d[None, :] * stride_vk
    m_i = tl.full([BLOCK_M], float("-inf"), dtype=tl.float32)
    l_i = tl.zeros([BLOCK_M], dtype=tl.float32) + 1.0
    acc = tl.zeros([BLOCK_M, HEAD_DIM], dtype=tl.float32)
    q = tl.load(q_ptrs)
    acc, l_i, m_i = _attn_fwd_inner(
        acc,
        l_i,
        m_i,
        q,
        k_ptrs,
        v_ptrs,
        sm_scale,
        stride_kn,
        stride_vn,
        start_m,
        seqlen_k,
        BLOCK_M,
        BLOCK_N,
        HEAD_DIM,
        CAUSAL,
    )
    acc = acc / l_i[:, None]
    lse = m_i + tl.math.log2(l_i) / 1.4426950408889634
    o_ptrs = (
        Out
        + off_hz * stride_oh
        + offs_m[:, None] * stride_om
        + offs_d[None, :] * stride_ok
    )
    tl.store(o_ptrs, acc.to(Out.dtype.element_ty))
    tl.store(Lse + off_hz * seqlen_q + offs_m, lse)

# config = {"BLOCK_M": 256, "BLOCK_N": 32, "HEAD_DIM": 16, "arch": "sm_90", "causal": false, "dtype": "fp16", "num_stages": 2, "num_warps": 16}
# arch = sm_90


// ===== COMPILED SASS (sm_90a) =====

	.target	sm_90a

	.elftype	@"ET_EXEC"


//--------------------- .note.nv.tkinfo           --------------------------
	.section	.note.nv.tkinfo,"",@"SHT_NOTE"
	.sectionflags	@"SHF_NOTE_NV_TKINFO"
	.tkinfo
        /*0018*/ 	.word	0x00000002
        /*0030*/ 	.string	""
        /*0030*/ 	.string	"ptxas"
        /*0030*/ 	.string	"Cuda compilation tools, release 13.0, V13.0.88"
        /*0030*/ 	.string	"Build cuda_13.0.r13.0/compiler.36424714_0"
        /*0030*/ 	.string	"-v  -suppress-debug-info  -lineinfo  -arch sm_90a "



//--------------------- .note.nv.cuinfo           --------------------------
	.section	.note.nv.cuinfo,"",@"SHT_NOTE"
	.sectionflags	@"SHF_NOTE_NV_CUINFO"
        /*0018*/ 	.short	0x0002
        /*001a*/ 	.short	0x005a
        /*001c*/ 	.short	0x0082
	.zero		2


//--------------------- .nv.info                  --------------------------
	.section	.nv.info,"",@"SHT_CUDA_INFO"
	.align	4


	//----- nvinfo : EIATTR_REGCOUNT
	.align		4
        /*0000*/ 	.byte	0x04, 0x2f
        /*0002*/ 	.short	(.L_2 - .L_1)
	.align		4
.L_1:
        /*0004*/ 	.word	index@(attn_fwd)
        /*0008*/ 	.word	0x00000032


	//----- nvinfo : EIATTR_FRAME_SIZE
	.align		4
.L_2:
        /*000c*/ 	.byte	0x04, 0x11
        /*000e*/ 	.short	(.L_4 - .L_3)
	.align		4
.L_3:
        /*0010*/ 	.word	index@(attn_fwd)
        /*0014*/ 	.word	0x00000000


	//----- nvinfo : EIATTR_MIN_STACK_SIZE
	.align		4
.L_4:
        /*0018*/ 	.byte	0x04, 0x12
        /*001a*/ 	.short	(.L_6 - .L_5)
	.align		4
.L_5:
        /*001c*/ 	.word	index@(attn_fwd)
        /*0020*/ 	.word	0x00000000
.L_6:


//--------------------- .nv.compat                --------------------------
	.section	.nv.compat,"",@"SHT_CUDA_COMPAT_INFO"
	.align	4
        /*0000*/ 	.byte	0x02, 0x09, 0x01, 0x00, 0x02, 0x02, 0x04, 0x00, 0x02, 0x05, 0x05, 0x00, 0x03, 0x07, 0x01, 0x01
        /*0010*/ 	.byte	0x02, 0x03, 0x00, 0x00, 0x02, 0x06, 0x01, 0x00, 0x04, 0x0b, 0x08, 0x00, 0x00, 0x00, 0x00, 0x00
        /*0020*/ 	.byte	0x00, 0x00, 0x00, 0x00


//--------------------- .nv.info.attn_fwd         --------------------------
	.section	.nv.info.attn_fwd,"",@"SHT_CUDA_INFO"
	.sectionflags	@""
	.align	4


	//----- nvinfo : EIATTR_CUDA_API_VERSION
	.align		4
        /*0000*/ 	.byte	0x04, 0x37
        /*0002*/ 	.short	(.L_8 - .L_7)
.L_7:
        /*0004*/ 	.word	0x00000082


	//----- nvinfo : EIATTR_KPARAM_INFO
	.align		4
.L_8:
        /*0008*/ 	.byte	0x04, 0x17
        /*000a*/ 	.short	(.L_10 - .L_9)
.L_9:
        /*000c*/ 	.word	0x00000000
        /*0010*/ 	.short	0x0019
        /*0012*/ 	.short	0x0080
        /*0014*/ 	.byte	0x00, 0xf4, 0x21, 0x00


	//----- nvinfo : EIATTR_KPARAM_INFO
	.align		4
.L_10:
        /*0018*/ 	.byte	0x04, 0x17
        /*001a*/ 	.short	(.L_12 - .L_11)
.L_11:
        /*001c*/ 	.word	0x00000000
        /*0020*/ 	.short	0x0018
        /*0022*/ 	.short	0x0078
        /*0024*/ 	.byte	0x00, 0xf4, 0x21, 0x00


	//----- nvinfo : EIATTR_KPARAM_INFO
	.align		4
.L_12:
        /*0028*/ 	.byte	0x04, 0x17
        /*002a*/ 	.short	(.L_14 - .L_13)
.L_13:
        /*002c*/ 	.word	0x00000000
        /*0030*/ 	.short	0x0017
        /*0032*/ 	.short	0x0070
        /*0034*/ 	.byte	0x00, 0xf0, 0x11, 0x00


	//----- nvinfo : EIATTR_KPARAM_INFO
	.align		4
.L_14:
        /*0038*/ 	.byte	0x04, 0x17
        /*003a*/ 	.short	(.L_16 - .L_15)
.L_15:
        /*003c*/ 	.word	0x00000000
        /*0040*/ 	.short	0x0016
        /*0042*/ 	.short	0x006c
        /*0044*/ 	.byte	0x00, 0xf0, 0x11, 0x00


	//----- nvinfo : EIATTR_KPARAM_INFO
	.align		4
.L_16:
        /*0048*/ 	.byte	0x04, 0x17
        /*004a*/ 	.short	(.L_18 - .L_17)
.L_17:
        /*004c*/ 	.word	0x00000000
        /*0050*/ 	.short	0x0015
        /*0052*/ 	.short	0x0068
        /*0054*/ 	.byte	0x00, 0xf0, 0x11, 0x00


	//----- nvinfo : EIATTR_KPARAM_INFO
	.align		4
.L_18:
        /*0058*/ 	.byte	0x04, 0x17
        /*005a*/ 	.short	(.L_20 - .L_19)
.L_19:
        /*005c*/ 	.word	0x00000000
        /*0060*/ 	.short	0x0014
        /*0062*/ 	.short	0x0064
        /*0064*/ 	.byte	0x00, 0xf0, 0x11, 0x00


	//----- nvinfo : EIATTR_KPARAM_INFO
	.align		4
.L_20:
        /*0068*/ 	.byte	0x04, 0x17
        /*006a*/ 	.short	(.L_22 - .L_21)
.L_21:
        /*006c*/ 	.word	0x00000000
        /*0070*/ 	.short	0x0013
        /*0072*/ 	.short	0x0060
        /*0074*/ 	.byte	0x00, 0xf0, 0x11, 0x00


	//----- nvinfo : EIATTR_KPARAM_INFO
	.align		4
.L_22:
        /*0078*/ 	.byte	0x04, 0x17
        /*007a*/ 	.short	(.L_24 - .L_23)
.L_23:
        /*007c*/ 	.word	0x00000000
        /*0080*/ 	.short	0x0012
        /*0082*/ 	.short	0x005c
        /*0084*/ 	.byte	0x00, 0xf0, 0x11, 0x00


	//----- nvinfo : EIATTR_KPARAM_INFO
	.align		4
.L_24:
        /*0088*/ 	.byte	0x04, 0x17
        /*008a*/ 	.short	(.L_26 - .L_25)
.L_25:
        /*008c*/ 	.word	0x00000000
        /*0090*/ 	.short	0x0011
        /*0092*/ 	.short	0x0058
        /*0094*/ 	.byte	0x00, 0xf0, 0x11, 0x00


	//----- nvinfo : EIATTR_KPARAM_INFO
	.align		4
.L_26:
        /*0098*/ 	.byte	0x04, 0x17
        /*009a*/ 	.short	(.L_28 - .L_27)
.L_27:
        /*009c*/ 	.word	0x00000000
        /*00a0*/ 	.short	0x0010
        /*00a2*/ 	.short	0x0054
        /*00a4*/ 	.byte	0x00, 0xf0, 0x11, 0x00


	//----- nvinfo : EIATTR_KPARAM_INFO
	.align		4
.L_28:
        /*00a8*/ 	.byte	0x04, 0x17
        /*00aa*/ 	.short	(.L_30 - .L_29)
.L_29:
        /*00ac*/ 	.word	0x00000000
        /*00b0*/ 	.short	0x000f
        /*00b2*/ 	.short	0x0050
        /*00b4*/ 	.byte	0x00, 0xf0, 0x11, 0x00


	//----- nvinfo : EIATTR_KPARAM_INFO
	.align		4
.L_30:
        /*00b8*/ 	.byte	0x04, 0x17
        /*00ba*/ 	.short	(.L_32 - .L_31)
.L_31:
        /*00bc*/ 	.word	0x00000000
        /*00c0*/ 	.short	0x000e
        /*00c2*/ 	.short	0x004c
        /*00c4*/ 	.byte	0x00, 0xf0, 0x11, 0x00


	//----- nvinfo : EIATTR_KPARAM_INFO
	.align		4
.L_32:
        /*00c8*/ 	.byte	0x04, 0x17
        /*00ca*/ 	.short	(.L_34 - .L_33)
.L_33:
        /*00cc*/ 	.word	0x00000000
        /*00d0*/ 	.short	0x000d
        /*00d2*/ 	.short	0x0048
        /*00d4*/ 	.byte	0x00, 0xf0, 0x11, 0x00


	//----- nvinfo : EIATTR_KPARAM_INFO
	.align		4
.L_34:
        /*00d8*/ 	.byte	0x04, 0x17
        /*00da*/ 	.short	(.L_36 - .L_35)
.L_35:
        /*00dc*/ 	.word	0x00000000
        /*00e0*/ 	.short	0x000c
        /*00e2*/ 	.short	0x0044
        /*00e4*/ 	.byte	0x00, 0xf0, 0x11, 0x00


	//----- nvinfo : EIATTR_KPARAM_INFO
	.align		4
.L_36:
        /*00e8*/ 	.byte	0x04, 0x17
        /*00ea*/ 	.short	(.L_38 - .L_37)
.L_37:
        /*00ec*/ 	.word	0x00000000
        /*00f0*/ 	.short	0x000b
        /*00f2*/ 	.short	0x0040
        /*00f4*/ 	.byte	0x00, 0xf0, 0x11, 0x00


	//----- nvinfo : EIATTR_KPARAM_INFO
	.align		4
.L_38:
        /*00f8*/ 	.byte	0x04, 0x17
        /*00fa*/ 	.short	(.L_40 - .L_39)
.L_39:
        /*00fc*/ 	.word	0x00000000
        /*0100*/ 	.short	0x000a
        /*0102*/ 	.short	0x003c
        /*0104*/ 	.byte	0x00, 0xf0, 0x11, 0x00


	//----- nvinfo : EIATTR_KPARAM_INFO
	.align		4
.L_40:
        /*0108*/ 	.byte	0x04, 0x17
        /*010a*/ 	.short	(.L_42 - .L_41)
.L_41:
        /*010c*/ 	.word	0x00000000
        /*0110*/ 	.short	0x0009
        /*0112*/ 	.short	0x0038
        /*0114*/ 	.byte	0x00, 0xf0, 0x11, 0x00


	//----- nvinfo : EIATTR_KPARAM_INFO
	.align		4
.L_42:
        /*0118*/ 	.byte	0x04, 0x17
        /*011a*/ 	.short	(.L_44 - .L_43)
.L_43:
        /*011c*/ 	.word	0x00000000
        /*0120*/ 	.short	0x0008
        /*0122*/ 	.short	0x0034
        /*0124*/ 	.byte	0x00, 0xf0, 0x11, 0x00


	//----- nvinfo : EIATTR_KPARAM_INFO
	.align		4
.L_44:
        /*0128*/ 	.byte	0x04, 0x17
        /*012a*/ 	.short	(.L_46 - .L_45)
.L_45:
        /*012c*/ 	.word	0x00000000
        /*0130*/ 	.short	0x0007
        /*0132*/ 	.short	0x0030
        /*0134*/ 	.byte	0x00, 0xf0, 0x11, 0x00


	//----- nvinfo : EIATTR_KPARAM_INFO
	.align		4
.L_46:
        /*0138*/ 	.byte	0x04, 0x17
        /*013a*/ 	.short	(.L_48 - .L_47)
.L_47:
        /*013c*/ 	.word	0x00000000
        /*0140*/ 	.short	0x0006
        /*0142*/ 	.short	0x002c
        /*0144*/ 	.byte	0x00, 0xf0, 0x11, 0x00


	//----- nvinfo : EIATTR_KPARAM_INFO
	.align		4
.L_48:
        /*0148*/ 	.byte	0x04, 0x17
        /*014a*/ 	.short	(.L_50 - .L_49)
.L_49:
        /*014c*/ 	.word	0x00000000
        /*0150*/ 	.short	0x0005
        /*0152*/ 	.short	0x0028
        /*0154*/ 	.byte	0x00, 0xf0, 0x11, 0x00


	//----- nvinfo : EIATTR_KPARAM_INFO
	.align		4
.L_50:
        /*0158*/ 	.byte	0x04, 0x17
        /*015a*/ 	.short	(.L_52 - .L_51)
.L_51:
        /*015c*/ 	.word	0x00000000
        /*0160*/ 	.short	0x0004
        /*0162*/ 	.short	0x0020
        /*0164*/ 	.byte	0x00, 0xf4, 0x21, 0x00


	//----- nvinfo : EIATTR_KPARAM_INFO
	.align		4
.L_52:
        /*0168*/ 	.byte	0x04, 0x17
        /*016a*/ 	.short	(.L_54 - .L_53)
.L_53:
        /*016c*/ 	.word	0x00000000
        /*0170*/ 	.short	0x0003
        /*0172*/ 	.short	0x0018
        /*0174*/ 	.byte	0x00, 0xf4, 0x21, 0x00


	//----- nvinfo : EIATTR_KPARAM_INFO
	.align		4
.L_54:
        /*0178*/ 	.byte	0x04, 0x17
        /*017a*/ 	.short	(.L_56 - .L_55)
.L_55:
        /*017c*/ 	.word	0x00000000
        /*0180*/ 	.short	0x0002
        /*0182*/ 	.short	0x0010
        /*0184*/ 	.byte	0x00, 0xf4, 0x21, 0x00


	//----- nvinfo : EIATTR_KPARAM_INFO
	.align		4
.L_56:
        /*0188*/ 	.byte	0x04, 0x17
        /*018a*/ 	.short	(.L_58 - .L_57)
.L_57:
        /*018c*/ 	.word	0x00000000
        /*0190*/ 	.short	0x0001
        /*0192*/ 	.short	0x0008
        /*0194*/ 	.byte	0x00, 0xf4, 0x21, 0x00


	//----- nvinfo : EIATTR_KPARAM_INFO
	.align		4
.L_58:
        /*0198*/ 	.byte	0x04, 0x17
        /*019a*/ 	.short	(.L_60 - .L_59)
.L_59:
        /*019c*/ 	.word	0x00000000
        /*01a0*/ 	.short	0x0000
        /*01a2*/ 	.short	0x0000
        /*01a4*/ 	.byte	0x00, 0xf4, 0x21, 0x00


	//----- nvinfo : EIATTR_SPARSE_MMA_MASK
	.align		4
.L_60:
        /*01a8*/ 	.byte	0x03, 0x50
        /*01aa*/ 	.short	0x0000


	//----- nvinfo : EIATTR_MAXREG_COUNT
	.align		4
        /*01ac*/ 	.byte	0x03, 0x1b
        /*01ae*/ 	.short	0x0080


	//----- nvinfo : EIATTR_NUM_BARRIERS
	.align		4
        /*01b0*/ 	.byte	0x02, 0x4c
        /*01b2*/ 	.byte	0x01
	.zero		1


	//----- nvinfo : EIATTR_MERCURY_ISA_VERSION
	.align		4
        /*01b4*/ 	.byte	0x03, 0x5f
        /*01b6*/ 	.short	0x0101


	//----- nvinfo : EIATTR_COOP_GROUP_MASK_REGIDS
	.align		4
        /*01b8*/ 	.byte	0x04, 0x29
        /*01ba*/ 	.short	(.L_62 - .L_61)


	//   ....[0]....
.L_61:
        /*01bc*/ 	.word	0xffffffff


	//   ....[1]....
        /*01c0*/ 	.word	0xffffffff


	//   ....[2]....
        /*01c4*/ 	.word	0xffffffff


	//   ....[3]....
        /*01c8*/ 	.word	0xffffffff


	//   ....[4]....
        /*01cc*/ 	.word	0xffffffff


	//   ....[5]....
        /*01d0*/ 	.word	0xffffffff


	//   ....[6]....
        /*01d4*/ 	.word	0xffffffff


	//   ....[7]....
        /*01d8*/ 	.word	0xffffffff


	//----- nvinfo : EIATTR_COOP_GROUP_INSTR_OFFSETS
	.align		4
.L_62:
        /*01dc*/ 	.byte	0x04, 0x28
        /*01de*/ 	.short	(.L_64 - .L_63)


	//   ....[0]....
.L_63:
        /*01e0*/ 	.word	0x00000ca0


	//   ....[1]....
        /*01e4*/ 	.word	0x00000d60


	//   ....[2]....
        /*01e8*/ 	.word	0x00000db0


	//   ....[3]....
        /*01ec*/ 	.word	0x00000f00


	//   ....[4]....
        /*01f0*/ 	.word	0x00001390


	//   ....[5]....
        /*01f4*/ 	.word	0x000013a0


	//   ....[6]....
        /*01f8*/ 	.word	0x00001400


	//   ....[7]....
        /*01fc*/ 	.word	0x00001410


	//----- nvinfo : EIATTR_EXIT_INSTR_OFFSETS
	.align		4
.L_64:
        /*0200*/ 	.byte	0x04, 0x1c
        /*0202*/ 	.short	(.L_66 - .L_65)


	//   ....[0]....
.L_65:
        /*0204*/ 	.word	0x00002030


	//   ....[1]....
        /*0208*/ 	.word	0x00002060


	//----- nvinfo : EIATTR_REQNTID
	.align		4
.L_66:
        /*020c*/ 	.byte	0x04, 0x10
        /*020e*/ 	.short	(.L_68 - .L_67)
.L_67:
        /*0210*/ 	.word	0x00000200
        /*0214*/ 	.word	0x00000001
        /*0218*/ 	.word	0x00000001


	//----- nvinfo : EIATTR_CBANK_PARAM_SIZE
	.align		4
.L_68:
        /*021c*/ 	.byte	0x03, 0x19
        /*021e*/ 	.short	0x0088


	//----- nvinfo : EIATTR_PARAM_CBANK
	.align		4
        /*0220*/ 	.byte	0x04, 0x0a
        /*0222*/ 	.short	(.L_70 - .L_69)
	.align		4
.L_69:
        /*0224*/ 	.word	index@(.nv.constant0.attn_fwd)
        /*0228*/ 	.short	0x0210
        /*022a*/ 	.short	0x0088


	//----- nvinfo : EIATTR_SW_WAR
	.align		4
.L_70:
        /*022c*/ 	.byte	0x04, 0x36
        /*022e*/ 	.short	(.L_72 - .L_71)
.L_71:
        /*0230*/ 	.word	0x00000008
.L_72:


//--------------------- .nv.callgraph             --------------------------
	.section	.nv.callgraph,"",@"SHT_CUDA_CALLGRAPH"
	.align	4
	.sectionentsize	8
	.align		4
        /*0000*/ 	.word	0x00000000
	.align		4
        /*0004*/ 	.word	0xffffffff
	.align		4
        /*0008*/ 	.word	0x00000000
	.align		4
        /*000c*/ 	.word	0xfffffffe
	.align		4
        /*0010*/ 	.word	0x00000000
	.align		4
        /*0014*/ 	.word	0xfffffffd
	.align		4
        /*0018*/ 	.word	0x00000000
	.align		4
        /*001c*/ 	.word	0xfffffffc


//--------------------- .nv.constant4             --------------------------
	.section	.nv.constant4,"a",@progbits
	.align	8
	.align		8
.nv.constant4:
        /*0000*/ 	.dword	_$_str


//--------------------- .text.attn_fwd            --------------------------
	.section	.text.attn_fwd,"ax",@progbits
	.align	128
        .global         attn_fwd
        .type           attn_fwd,@function
        .size           attn_fwd,(.L_x_3 - attn_fwd)
        .other          attn_fwd,@"STO_CUDA_ENTRY STV_DEFAULT"
attn_fwd:
.text.attn_fwd:
[----:B------:R-:W-:Y:S01]  /*0000*/  LDC R1, c[0x0][0x28] ;  /* 0x00000a00ff017b82 */ /* 0x000fe20000000800 */
[----:B------:R-:W0:Y:S07]  /*0010*/  S2R R3, SR_TID.X ;  /* 0x0000000000037919 */ /* 0x000e2e0000002100 */
[----:B------:R-:W1:Y:S01]  /*0020*/  S2UR UR12, SR_CTAID.Y ;  /* 0x00000000000c79c3 */ /* 0x000e620000002600 */
[----:B------:R-:W-:Y:S01]  /*0030*/  ULDC.64 UR4, c[0x0][0x240] ;  /* 0x0000900000047ab9 */ /* 0x000fe20000000a00 */
[----:B------:R-:W-:Y:S01]  /*0040*/  ULDC.64 UR20, c[0x0][0x208] ;  /* 0x0000820000147ab9 */ /* 0x000fe20000000a00 */
[----:B------:R-:W2:Y:S01]  /*0050*/  S2R R5, SR_CTAID.X ;  /* 0x0000000000057919 */ /* 0x000ea20000002500 */
[----:B------:R-:W-:-:S04]  /*0060*/  ULDC UR23, c[0x0][0x280] ;  /* 0x0000a00000177ab9 */ /* 0x000fc80000000800 */
[----:B------:R-:W3:Y:S08]  /*0070*/  LDC R26, c[0x0][0x248] ;  /* 0x00009200ff1a7b82 */ /* 0x000ef00000000800 */
[----:B------:R-:W4:Y:S01]  /*0080*/  LDC.64 R22, c[0x0][0x210] ;  /* 0x00008400ff167b82 */ /* 0x000f220000000a00 */
[----:B-1----:R-:W-:-:S04]  /*0090*/  UIMAD UR4, UR12, UR4, URZ ;  /* 0x000000040c0472a4 */ /* 0x002fc8000f8e023f */
[----:B------:R-:W-:Y:S01]  /*00a0*/  USHF.L.U32 UR6, UR4, 0x1, URZ ;  /* 0x0000000104067899 */ /* 0x000fe2000800063f */
[----:B0-----:R-:W-:Y:S02]  /*00b0*/  LOP3.LUT R0, R3, 0xff, RZ, 0xc0, !PT ;  /* 0x000000ff03007812 */ /* 0x001fe400078ec0ff */
[----:B------:R-:W-:-:S03]  /*00c0*/  SHF.R.U32.HI R4, RZ, 0x8, R3 ;  /* 0x00000008ff047819 */ /* 0x000fc60000011603 */
[----:B--2---:R-:W-:Y:S01]  /*00d0*/  IMAD R0, R5, 0x100, R0 ;  /* 0x0000010005007824 */ /* 0x004fe200078e0200 */
[----:B------:R-:W-:-:S03]  /*00e0*/  SGXT.U32 R4, R4, 0x1 ;  /* 0x000000010404781a */ /* 0x000fc60000000000 */
[----:B------:R-:W-:Y:S01]  /*00f0*/  IMAD R2, R0, UR5, RZ ;  /* 0x0000000500027c24 */ /* 0x000fe2000f8e02ff */
[----:B------:R-:W-:Y:S01]  /*0100*/  UIMAD.WIDE UR4, UR4, 0x2, URZ ;  /* 0x00000002040478a5 */ /* 0x000fe2000f8e023f */
[----:B---3--:R-:W-:Y:S02]  /*0110*/  IMAD R7, R4, R26, RZ ;  /* 0x0000001a04077224 */ /* 0x008fe400078e02ff */
[C---:B------:R-:W-:Y:S02]  /*0120*/  IMAD.SHL.U32 R5, R2.reuse, 0x2, RZ ;  /* 0x0000000202057824 */ /* 0x040fe400078e00ff */
[----:B------:R-:W-:Y:S01]  /*0130*/  IMAD.HI R2, R2, 0x2, RZ ;  /* 0x0000000202027827 */ /* 0x000fe200078e02ff */
[----:B------:R-:W-:Y:S02]  /*0140*/  LEA R9, R26, R7, 0x1 ;  /* 0x000000071a097211 */ /* 0x000fe400078e08ff */
[----:B----4-:R-:W-:-:S03]  /*0150*/  IADD3 R22, P0, P1, R5, UR6, R22 ;  /* 0x0000000605167c10 */ /* 0x010fc6000f91e016 */
[----:B------:R-:W-:Y:S01]  /*0160*/  IMAD R5, R26, 0x2, R9 ;  /* 0x000000021a057824 */ /* 0x000fe200078e0209 */
[----:B------:R-:W-:Y:S02]  /*0170*/  IADD3.X R24, R2, UR5, R23, P0, P1 ;  /* 0x0000000502187c10 */ /* 0x000fe400087e2417 */
[C---:B------:R-:W-:Y:S02]  /*0180*/  LEA R6, P0, R7.reuse, R22, 0x1 ;  /* 0x0000001607067211 */ /* 0x040fe400078008ff */
[C---:B------:R-:W-:Y:S02]  /*0190*/  LEA R2, R26.reuse, R5, 0x1 ;  /* 0x000000051a027211 */ /* 0x040fe400078e08ff */
[----:B------:R-:W-:Y:S02]  /*01a0*/  LEA.HI.X.SX32 R7, R7, R24, 0x1, P0 ;  /* 0x0000001807077211 */ /* 0x000fe400000f0eff */
[-C--:B------:R-:W-:Y:S01]  /*01b0*/  LEA R10, P0, R5, R22.reuse, 0x1 ;  /* 0x00000016050a7211 */ /* 0x080fe200078008ff */
[----:B------:R-:W-:Y:S01]  /*01c0*/  IMAD R12, R26, 0x2, R2 ;  /* 0x000000021a0c7824 */ /* 0x000fe200078e0202 */
[----:B------:R-:W-:Y:S01]  /*01d0*/  LEA R8, P1, R9, R22, 0x1 ;  /* 0x0000001609087211 */ /* 0x000fe200078208ff */
[----:B------:R0:W2:Y:S01]  /*01e0*/  LDG.E.U16 R20, desc[UR20][R6.64] ;  /* 0x0000001406147981 */ /* 0x0000a2000c1e1500 */
[----:B------:R-:W-:-:S02]  /*01f0*/  LEA.HI.X.SX32 R11, R5, R24, 0x1, P0 ;  /* 0x00000018050b7211 */ /* 0x000fc400000f0eff */
[C---:B------:R-:W-:Y:S02]  /*0200*/  LEA R5, R26.reuse, R12, 0x1 ;  /* 0x0000000c1a057211 */ /* 0x040fe400078e08ff */
[----:B------:R-:W-:Y:S01]  /*0210*/  LEA.HI.X.SX32 R9, R9, R24, 0x1, P1 ;  /* 0x0000001809097211 */ /* 0x000fe200008f0eff */
[----:B------:R-:W3:Y:S02]  /*0220*/  LDG.E.U16 R10, desc[UR20][R10.64] ;  /* 0x000000140a0a7981 */ /* 0x000ee4000c1e1500 */
[----:B------:R-:W-:Y:S01]  /*0230*/  IMAD R13, R26, 0x2, R5 ;  /* 0x000000021a0d7824 */ /* 0x000fe200078e0205 */
[-C--:B------:R-:W-:Y:S01]  /*0240*/  LEA R14, P0, R12, R22.reuse, 0x1 ;  /* 0x000000160c0e7211 */ /* 0x080fe200078008ff */
[----:B------:R1:W4:Y:S01]  /*0250*/  LDG.E.U16 R8, desc[UR20][R8.64] ;  /* 0x0000001408087981 */ /* 0x000322000c1e1500 */
[----:B------:R-:W-:Y:S02]  /*0260*/  LEA R16, P1, R5, R22, 0x1 ;  /* 0x0000001605107211 */ /* 0x000fe400078208ff */
[----:B0-----:R-:W-:-:S02]  /*0270*/  LEA R7, R26, R13, 0x1 ;  /* 0x0000000d1a077211 */ /* 0x001fc400078e08ff */
[----:B------:R-:W-:Y:S02]  /*0280*/  LEA.HI.X.SX32 R15, R12, R24, 0x1, P0 ;  /* 0x000000180c0f7211 */ /* 0x000fe400000f0eff */
[-C--:B------:R-:W-:Y:S02]  /*0290*/  LEA R18, P2, R13, R22.reuse, 0x1 ;  /* 0x000000160d127211 */ /* 0x080fe400078408ff */
[C---:B------:R-:W-:Y:S02]  /*02a0*/  LEA R12, P0, R2.reuse, R22, 0x1 ;  /* 0x00000016020c7211 */ /* 0x040fe400078008ff */
[----:B------:R-:W-:Y:S01]  /*02b0*/  LEA.HI.X.SX32 R17, R5, R24, 0x1, P1 ;  /* 0x0000001805117211 */ /* 0x000fe200008f0eff */
[----:B------:R0:W5:Y:S01]  /*02c0*/  LDG.E.U16 R15, desc[UR20][R14.64] ;  /* 0x000000140e0f7981 */ /* 0x000162000c1e1500 */
[----:B------:R-:W-:Y:S02]  /*02d0*/  LEA R6, P1, R7, R22, 0x1 ;  /* 0x0000001607067211 */ /* 0x000fe400078208ff */
[-C--:B------:R-:W-:Y:S01]  /*02e0*/  LEA.HI.X.SX32 R19, R13, R24.reuse, 0x1, P2 ;  /* 0x000000180d137211 */ /* 0x080fe200010f0eff */
[----:B------:R-:W3:Y:S01]  /*02f0*/  LDG.E.U16 R16, desc[UR20][R16.64] ;  /* 0x0000001410107981 */ /* 0x000ee2000c1e1500 */
[----:B------:R-:W-:-:S02]  /*0300*/  LEA.HI.X.SX32 R13, R2, R24, 0x1, P0 ;  /* 0x00000018020d7211 */ /* 0x000fc400000f0eff */
[----:B------:R-:W-:Y:S01]  /*0310*/  LEA.HI.X.SX32 R7, R7, R24, 0x1, P1 ;  /* 0x0000001807077211 */ /* 0x000fe200008f0eff */
[----:B------:R-:W3:Y:S04]  /*0320*/  LDG.E.U16 R18, desc[UR20][R18.64] ;  /* 0x0000001412127981 */ /* 0x000ee8000c1e1500 */
[----:B------:R-:W3:Y:S04]  /*0330*/  LDG.E.U16 R13, desc[UR20][R12.64] ;  /* 0x000000140c0d7981 */ /* 0x000ee8000c1e1500 */
[----:B------:R0:W3:Y:S01]  /*0340*/  LDG.E.U16 R6, desc[UR20][R6.64] ;  /* 0x0000001406067981 */ /* 0x0000e2000c1e1500 */
[----:B------:R-:W0:Y:S01]  /*0350*/  S2UR UR4, SR_CgaCtaId ;  /* 0x00000000000479c3 */ /* 0x000e220000008800 */
[C---:B------:R-:W-:Y:S01]  /*0360*/  IMAD.SHL.U32 R2, R3.reuse, 0x2, RZ ;  /* 0x0000000203027824 */ /* 0x040fe200078e00ff */
[----:B------:R-:W-:Y:S01]  /*0370*/  SHF.R.S32.HI R5, RZ, 0x8, R3 ;  /* 0x00000008ff057819 */ /* 0x000fe20000011403 */
[----:B------:R-:W-:Y:S01]  /*0380*/  UISETP.GE.AND UP0, UPT, UR23, 0x1, UPT ;  /* 0x000000011700788c */ /* 0x000fe2000bf06270 */
[----:B-1----:R-:W-:-:S02]  /*0390*/  LOP3.LUT R9, R3, 0xc0, RZ, 0xc0, !PT ;  /* 0x000000c003097812 */ /* 0x002fc400078ec0ff */
[----:B0-----:R-:W-:Y:S01]  /*03a0*/  LOP3.LUT R14, R2, 0x7e, RZ, 0xc0, !PT ;  /* 0x0000007e020e7812 */ /* 0x001fe200078ec0ff */
[----:B------:R-:W-:Y:S01]  /*03b0*/  UMOV UR13, 0x400 ;  /* 0x00000400000d7882 */ /* 0x000fe20000000000 */
[----:B------:R-:W-:Y:S02]  /*03c0*/  SGXT R5, R5, 0x1 ;  /* 0x000000010505781a */ /* 0x000fe40000000200 */
[----:B------:R-:W-:Y:S02]  /*03d0*/  LEA R14, R9, R14, 0x5 ;  /* 0x0000000e090e7211 */ /* 0x000fe400078e28ff */
[----:B------:R-:W-:Y:S02]  /*03e0*/  PLOP3.LUT P0, PT, PT, PT, UP0, 0x80, 0x0 ;  /* 0x000000000000781c */ /* 0x000fe40003f0f008 */
[----:B------:R-:W-:-:S04]  /*03f0*/  LOP3.LUT R5, R14, 0x90, R5, 0x78, !PT ;  /* 0x000000900e057812 */ /* 0x000fc800078e7805 */
[C---:B------:R-:W-:Y:S01]  /*0400*/  LOP3.LUT R7, R5.reuse, 0x20, RZ, 0x3c, !PT ;  /* 0x0000002005077812 */ /* 0x040fe200078e3cff */
[----:B------:R-:W-:Y:S01]  /*0410*/  ULEA UR13, UR4, UR13, 0x18 ;  /* 0x0000000d040d7291 */ /* 0x000fe2000f8ec03f */
[C---:B------:R-:W-:Y:S02]  /*0420*/  LOP3.LUT R17, R5.reuse, 0x40, RZ, 0x3c, !PT ;  /* 0x0000004005117812 */ /* 0x040fe400078e3cff */
[----:B------:R-:W-:Y:S01]  /*0430*/  LOP3.LUT R19, R5, 0x60, RZ, 0x3c, !PT ;  /* 0x0000006005137812 */ /* 0x000fe200078e3cff */
[----:B------:R-:W-:Y:S01]  /*0440*/  IMAD.MOV.U32 R14, RZ, RZ, -0x800000 ;  /* 0xff800000ff0e7424 */ /* 0x000fe200078e00ff */
[----:B------:R-:W-:Y:S01]  /*0450*/  MOV R11, 0x3f800000 ;  /* 0x3f800000000b7802 */ /* 0x000fe20000000f00 */
[----:B------:R-:W-:Y:S01]  /*0460*/  IMAD.MOV.U32 R12, RZ, RZ, 0x3f800000 ;  /* 0x3f800000ff0c7424 */ /* 0x000fe200078e00ff */
[----:B------:R-:W-:Y:S02]  /*0470*/  CS2R R40, SRZ ;  /* 0x0000000000287805 */ /* 0x000fe4000001ff00 */
[----:B------:R-:W-:-:S02]  /*0480*/  CS2R R42, SRZ ;  /* 0x00000000002a7805 */ /* 0x000fc4000001ff00 */
[----:B------:R-:W-:Y:S02]  /*0490*/  CS2R R44, SRZ ;  /* 0x00000000002c7805 */ /* 0x000fe4000001ff00 */
[----:B------:R-:W-:Y:S01]  /*04a0*/  CS2R R46, SRZ ;  /* 0x00000000002e7805 */ /* 0x000fe2000001ff00 */
[----:B--2---:R-:W-:Y:S04]  /*04b0*/  STS.U16 [R5+UR13], R20 ;  /* 0x0000001405007988 */ /* 0x004fe8000800040d */
[----:B-----5:R0:W-:Y:S04]  /*04c0*/  STS.U16 [R5+UR13+0x400], R15 ;  /* 0x0004000f05007988 */ /* 0x0201e8000800040d */
[----:B----4-:R1:W-:Y:S04]  /*04d0*/  STS.U16 [R7+UR13+0x100], R8 ;  /* 0x0001000807007988 */ /* 0x0103e8000800040d */
[----:B---3--:R1:W-:Y:S04]  /*04e0*/  STS.U16 [R7+UR13+0x500], R16 ;  /* 0x0005001007007988 */ /* 0x0083e8000800040d */
[----:B------:R1:W-:Y:S04]  /*04f0*/  STS.U16 [R17+UR13+0x200], R10 ;  /* 0x0002000a11007988 */ /* 0x0003e8000800040d */
[----:B------:R1:W-:Y:S01]  /*0500*/  STS.U16 [R17+UR13+0x600], R18 ;  /* 0x0006001211007988 */ /* 0x0003e2000800040d */
[----:B0-----:R-:W-:-:S03]  /*0510*/  MOV R15, 0xff800000 ;  /* 0xff800000000f7802 */ /* 0x001fc60000000f00 */
[----:B------:R1:W-:Y:S01]  /*0520*/  STS.U16 [R19+UR13+0x300], R13 ;  /* 0x0003000d13007988 */ /* 0x0003e2000800040d */
[----:B------:R-:W-:-:S03]  /*0530*/  LOP3.LUT R5, R3, 0x1ff, RZ, 0xc0, !PT ;  /* 0x000001ff03057812 */ /* 0x000fc600078ec0ff */
[----:B------:R1:W-:Y:S01]  /*0540*/  STS.U16 [R19+UR13+0x700], R6 ;  /* 0x0007000613007988 */ /* 0x0003e2000800040d */
[----:B------:R-:W-:Y:S05]  /*0550*/  @!P0 BRA `(.L_x_0) ;  /* 0x0000000c00d48947 */ /* 0x000fea0003800000 */
[C---:B-1----:R-:W-:Y:S01]  /*0560*/  LOP3.LUT R6, R3.reuse, 0xf, RZ, 0xc0, !PT ;  /* 0x0000000f03067812 */ /* 0x042fe200078ec0ff */
[----:B------:R-:W-:Y:S01]  /*0570*/  ULDC.64 UR6, c[0x0][0x250] ;  /* 0x0000940000067ab9 */ /* 0x000fe20000000a00 */
[----:B------:R-:W-:Y:S01]  /*0580*/  ULDC.64 UR10, c[0x0][0x260] ;  /* 0x00009800000a7ab9 */ /* 0x000fe20000000a00 */
[----:B------:R-:W-:Y:S01]  /*0590*/  UIMAD UR6, UR12, UR6, URZ ;  /* 0x000000060c0672a4 */ /* 0x000fe2000f8e023f */
[----:B------:R-:W-:Y:S01]  /*05a0*/  LOP3.LUT R7, R3, 0x1f, RZ, 0xc0, !PT ;  /* 0x0000001f03077812 */ /* 0x000fe200078ec0ff */
[----:B------:R-:W-:Y:S01]  /*05b0*/  UIMAD UR10, UR12, UR10, URZ ;  /* 0x0000000a0c0a72a4 */ /* 0x000fe2000f8e023f */
[----:B------:R-:W-:Y:S01]  /*05c0*/  SHF.R.U32.HI R16, RZ, 0x4, R3 ;  /* 0x00000004ff107819 */ /* 0x000fe20000011603 */
[----:B------:R-:W-:Y:S01]  /*05d0*/  ULDC UR4, c[0x0][0x258] ;  /* 0x0000960000047ab9 */ /* 0x000fe20000000800 */
[----:B------:R-:W-:Y:S01]  /*05e0*/  ULDC.64 UR14, c[0x0][0x218] ;  /* 0x00008600000e7ab9 */ /* 0x000fe20000000a00 */
[----:B------:R-:W-:Y:S01]  /*05f0*/  IMAD R6, R6, UR4, RZ ;  /* 0x0000000406067c24 */ /* 0x000fe2000f8e02ff */
[----:B------:R-:W-:Y:S01]  /*0600*/  USHF.L.U32 UR4, UR6, 0x1, URZ ;  /* 0x0000000106047899 */ /* 0x000fe2000800063f */
[----:B------:R-:W-:Y:S01]  /*0610*/  IMAD R8, R7, UR11, RZ ;  /* 0x0000000b07087c24 */ /* 0x000fe2000f8e02ff */
[----:B------:R-:W-:Y:S01]  /*0620*/  USHF.L.U32 UR5, UR10, 0x1, URZ ;  /* 0x000000010a057899 */ /* 0x000fe2000800063f */
[----:B------:R-:W-:Y:S01]  /*0630*/  IMAD.SHL.U32 R7, R6, 0x2, RZ ;  /* 0x0000000206077824 */ /* 0x000fe200078e00ff */
[----:B------:R-:W-:Y:S01]  /*0640*/  ULDC.64 UR16, c[0x0][0x220] ;  /* 0x0000880000107ab9 */ /* 0x000fe20000000a00 */
[----:B------:R-:W-:Y:S01]  /*0650*/  IMAD.SHL.U32 R10, R8, 0x2, RZ ;  /* 0x00000002080a7824 */ /* 0x000fe200078e00ff */
[----:B------:R-:W-:Y:S01]  /*0660*/  MOV R12, UR4 ;  /* 0x00000004000c7c02 */ /* 0x000fe20008000f00 */
[----:B------:R-:W-:Y:S01]  /*0670*/  IMAD.SHL.U32 R5, R5, 0x2, RZ ;  /* 0x0000000205057824 */ /* 0x000fe200078e00ff */
[----:B------:R-:W-:Y:S01]  /*0680*/  MOV R11, UR5 ;  /* 0x00000005000b7c02 */ /* 0x000fe20008000f00 */
[----:B------:R-:W-:Y:S01]  /*0690*/  UIMAD.WIDE UR4, UR6, 0x2, URZ ;  /* 0x00000002060478a5 */ /* 0x000fe2000f8e023f */
[----:B------:R-:W-:Y:S01]  /*06a0*/  IADD3 R12, P0, P1, R7, UR14, R12 ;  /* 0x0000000e070c7c10 */ /* 0x000fe2000f91e00c */
[----:B------:R-:W-:Y:S01]  /*06b0*/  IMAD.HI R7, R6, 0x2, RZ ;  /* 0x0000000206077827 */ /* 0x000fe200078e02ff */
[----:B------:R-:W-:Y:S01]  /*06c0*/  IADD3 R11, P2, P3, R10, UR16, R11 ;  /* 0x000000100a0b7c10 */ /* 0x000fe2000fb5e00b */
[----:B------:R-:W-:Y:S01]  /*06d0*/  UIMAD.WIDE UR8, UR10, 0x2, URZ ;  /* 0x000000020a0878a5 */ /* 0x000fe2000f8e023f */
[--C-:B------:R-:W-:Y:S01]  /*06e0*/  SHF.R.U32.HI R15, RZ, 0x5, R3.reuse ;  /* 0x00000005ff0f7819 */ /* 0x100fe20000011603 */
[----:B------:R-:W-:Y:S01]  /*06f0*/  IMAD.HI R10, R8, 0x2, RZ ;  /* 0x00000002080a7827 */ /* 0x000fe200078e02ff */
[----:B------:R-:W-:Y:S01]  /*0700*/  SGXT.U32 R8, R16, 0x5 ;  /* 0x000000051008781a */ /* 0x000fe20000000000 */
[----:B------:R-:W-:Y:S01]  /*0710*/  ULDC UR4, c[0x0][0x268] ;  /* 0x00009a0000047ab9 */ /* 0x000fe20000000800 */
[----:B------:R-:W-:Y:S01]  /*0720*/  SGXT.U32 R6, R15, 0x4 ;  /* 0x000000040f06781a */ /* 0x000fe20000000000 */
[----:B------:R-:W-:Y:S01]  /*0730*/  IMAD.U32 R14, RZ, RZ, UR5 ;  /* 0x00000005ff0e7e24 */ /* 0x000fe2000f8e00ff */
[----:B------:R-:W-:Y:S01]  /*0740*/  SHF.R.U32.HI R15, RZ, 0x5, R3 ;  /* 0x00000005ff0f7819 */ /* 0x000fe20000011603 */
[----:B------:R-:W-:Y:S01]  /*0750*/  UIADD3 UR6, UR13, 0x2000, URZ ;  /* 0x000020000d067890 */ /* 0x000fe2000fffe03f */
[----:B------:R-:W-:Y:S01]  /*0760*/  MOV R13, UR9 ;  /* 0x00000009000d7c02 */ /* 0x000fe20008000f00 */
[----:B------:R-:W-:Y:S01]  /*0770*/  IMAD R6, R6, UR4, RZ ;  /* 0x0000000406067c24 */ /* 0x000fe2000f8e02ff */
[----:B------:R-:W-:Y:S01]  /*0780*/  IADD3.X R14, R7, UR15, R14, P0, P1 ;  /* 0x0000000f070e7c10 */ /* 0x000fe200087e240e */
[----:B------:R-:W-:Y:S01]  /*0790*/  IMAD R7, R8, UR7, RZ ;  /* 0x0000000708077c24 */ /* 0x000fe2000f8e02ff */
[----:B------:R-:W-:Y:S01]  /*07a0*/  SHF.R.U32.HI R8, RZ, 0x2, R9 ;  /* 0x00000002ff087819 */ /* 0x000fe20000011609 */
[----:B------:R-:W-:Y:S01]  /*07b0*/  USHF.R.U32.HI UR6, URZ, 0x4, UR6 ;  /* 0x000000043f067899 */ /* 0x000fe20008011606 */
[----:B------:R-:W-:Y:S01]  /*07c0*/  R2UR UR22, R15 ;  /* 0x000000000f1672ca */ /* 0x000fe200000e0000 */
[----:B------:R-:W-:Y:S01]  /*07d0*/  IMAD.MOV.U32 R17, RZ, RZ, -0x800000 ;  /* 0xff800000ff117424 */ /* 0x000fe200078e00ff */
[----:B------:R-:W-:Y:S01]  /*07e0*/  LOP3.LUT R8, R5, R8, RZ, 0x3c, !PT ;  /* 0x0000000805087212 */ /* 0x000fe200078e3cff */
[----:B------:R-:W-:Y:S01]  /*07f0*/  USGXT.U32 UR8, UR6, 0xe ;  /* 0x0000000e0608789a */ /* 0x000fe20008000000 */
[----:B------:R-:W-:-:S02]  /*0800*/  SHF.R.S32.HI R5, RZ, 0x6, R3 ;  /* 0x00000006ff057819 */ /* 0x000fc40000011403 */
[----:B------:R-:W-:Y:S02]  /*0810*/  CS2R R40, SRZ ;  /* 0x0000000000287805 */ /* 0x000fe4000001ff00 */
[----:B------:R-:W-:Y:S02]  /*0820*/  IADD3.X R13, R10, UR17, R13, P2, P3 ;  /* 0x000000110a0d7c10 */ /* 0x000fe400097e640d */
[----:B------:R-:W-:Y:S02]  /*0830*/  CS2R R42, SRZ ;  /* 0x00000000002a7805 */ /* 0x000fe4000001ff00 */
[----:B------:R-:W-:Y:S02]  /*0840*/  SGXT R5, R5, 0x1 ;  /* 0x000000010505781a */ /* 0x000fe40000000200 */
[----:B------:R-:W-:Y:S02]  /*0850*/  CS2R R44, SRZ ;  /* 0x00000000002c7805 */ /* 0x000fe4000001ff00 */
[----:B------:R-:W-:-:S02]  /*0860*/  LEA R9, P1, R6, R11, 0x1 ;  /* 0x0000000b06097211 */ /* 0x000fc400078208ff */
[----:B------:R-:W-:Y:S02]  /*0870*/  CS2R R46, SRZ ;  /* 0x00000000002e7805 */ /* 0x000fe4000001ff00 */
[----:B------:R-:W-:Y:S01]  /*0880*/  LEA R10, P0, R7, R12, 0x1 ;  /* 0x0000000c070a7211 */ /* 0x000fe200078008ff */
[----:B------:R-:W-:Y:S01]  /*0890*/  IMAD.MOV.U32 R12, RZ, RZ, 0x3f800000 ;  /* 0x3f800000ff0c7424 */ /* 0x000fe200078e00ff */
[----:B------:R-:W-:Y:S01]  /*08a0*/  LOP3.LUT R5, R5, 0x90, RZ, 0xc0, !PT ;  /* 0x0000009005057812 */ /* 0x000fe200078ec0ff */
[----:B------:R-:W-:Y:S01]  /*08b0*/  UMOV UR14, 0xfffffffe ;  /* 0xfffffffe000e7882 */ /* 0x000fe20000000000 */
[----:B------:R-:W-:Y:S01]  /*08c0*/  LEA.HI.X.SX32 R6, R6, R13, 0x1, P1 ;  /* 0x0000000d06067211 */ /* 0x000fe200008f0eff */
[----:B------:R-:W-:Y:S01]  /*08d0*/  UMOV UR15, 0x7fffffdf ;  /* 0x7fffffdf000f7882 */ /* 0x000fe20000000000 */
[----:B------:R-:W-:Y:S01]  /*08e0*/  LEA.HI.X.SX32 R7, R7, R14, 0x1, P0 ;  /* 0x0000000e07077211 */ /* 0x000fe200000f0eff */
[----:B------:R-:W-:Y:S01]  /*08f0*/  UMOV UR9, URZ ;  /* 0x0000003f00097c82 */ /* 0x000fe20008000000 */
[----:B------:R-:W-:Y:S01]  /*0900*/  MOV R11, 0x3f800000 ;  /* 0x3f800000000b7802 */ /* 0x000fe20000000f00 */
[----:B------:R-:W-:Y:S01]  /*0910*/  UMOV UR4, URZ ;  /* 0x0000003f00047c82 */ /* 0x000fe20008000000 */
[----:B------:R-:W-:Y:S01]  /*0920*/  MOV R13, 0xff800000 ;  /* 0xff800000000d7802 */ /* 0x000fe20000000f00 */
[----:B------:R-:W-:Y:S01]  /*0930*/  UMOV UR5, URZ ;  /* 0x0000003f00057c82 */ /* 0x000fe20008000000 */
[----:B------:R-:W-:Y:S01]  /*0940*/  LOP3.LUT R5, R5, 0x37e, R2, 0x78, !PT ;  /* 0x0000037e05057812 */ /* 0x000fe200078e7802 */
[----:B------:R-:W-:Y:S01]  /*0950*/  UIADD3.64 UR14, UR8, -UR14, URZ ;  /* 0x8000000e080e7297 */ /* 0x000fe2000fffe03f */
[----:B------:R-:W-:Y:S01]  /*0960*/  UMOV UR6, URZ ;  /* 0x0000003f00067c82 */ /* 0x000fe20008000000 */
[----:B------:R-:W-:-:S10]  /*0970*/  ULDC UR24, c[0x0][0x238] ;  /* 0x00008e0000187ab9 */ /* 0x000fd40000000800 */
.L_x_1:
[----:B------:R-:W-:Y:S01]  /*0980*/  MOV R19, UR4 ;  /* 0x0000000400137c02 */ /* 0x000fe20008000f00 */
[----:B------:R-:W-:-:S03]  /*0990*/  IMAD.U32 R14, RZ, RZ, UR4 ;  /* 0x00000004ff0e7e24 */ /* 0x000fc6000f8e00ff */
[----:B------:R-:W-:-:S04]  /*09a0*/  LEA R18, P0, R19, R10, 0x1 ;  /* 0x0000000a13127211 */ /* 0x000fc800078008ff */
[----:B------:R-:W-:-:S05]  /*09b0*/  LEA.HI.X.SX32 R19, R14, R7, 0x1, P0 ;  /* 0x000000070e137211 */ /* 0x000fca00000f0eff */
[----:B------:R-:W2:Y:S01]  /*09c0*/  LDG.E.U16 R18, desc[UR20][R18.64] ;  /* 0x0000001412127981 */ /* 0x000ea2000c1e1500 */
[----:B------:R-:W-:Y:S01]  /*09d0*/  MOV R14, UR5 ;  /* 0x00000005000e7c02 */ /* 0x000fe20008000f00 */
[----:B------:R-:W-:Y:S01]  /*09e0*/  IMAD.U32 R15, RZ, RZ, UR5 ;  /* 0x00000005ff0f7e24 */ /* 0x000fe2000f8e00ff */
[----:B------:R-:W-:Y:S02]  /*09f0*/  BAR.SYNC.DEFER_BLOCKING 0x0 ;  /* 0x0000000000007b1d */ /* 0x000fe40000010000 */
[----:B------:R-:W-:-:S04]  /*0a00*/  LEA R14, P0, R14, R9, 0x1 ;  /* 0x000000090e0e7211 */ /* 0x000fc800078008ff */
[----:B------:R-:W-:Y:S01]  /*0a10*/  LEA.HI.X.SX32 R15, R15, R6, 0x1, P0 ;  /* 0x000000060f0f7211 */ /* 0x000fe200000f0eff */
[----:B------:R-:W-:-:S04]  /*0a20*/  USHF.L.U32 UR10, UR22, 0x5, URZ ;  /* 0x00000005160a7899 */ /* 0x000fc8000800063f */
[----:B------:R-:W-:-:S04]  /*0a30*/  ULOP3.LUT UR10, UR10, 0x180, URZ, 0xc0, !UPT ;  /* 0x000001800a0a7892 */ /* 0x000fc8000f8ec03f */
[----:B------:R-:W-:-:S04]  /*0a40*/  ULEA.HI UR10, UR13, UR10, URZ, 0x1c ;  /* 0x0000000a0d0a7291 */ /* 0x000fc8000f8fe03f */
[----:B------:R-:W-:Y:S01]  /*0a50*/  ULOP3.LUT UR16, UR10, 0x3fff, URZ, 0xc0, !UPT ;  /* 0x00003fff0a107892 */ /* 0x000fe2000f8ec03f */
[----:B------:R-:W-:Y:S01]  /*0a60*/  UMOV UR18, UR8 ;  /* 0x0000000800127c82 */ /* 0x000fe20008000000 */
[----:B------:R-:W-:Y:S01]  /*0a70*/  UMOV UR19, 0xc0000010 ;  /* 0xc000001000137882 */ /* 0x000fe20000000000 */
[----:B------:R-:W-:Y:S01]  /*0a80*/  UMOV UR17, 0x40000040 ;  /* 0x4000004000117882 */ /* 0x000fe20000000000 */
[----:B--2---:R-:W-:Y:S01]  /*0a90*/  STS.U16 [R5+UR13+0x2000], R18 ;  /* 0x0020001205007988 */ /* 0x004fe2000800040d */
[----:B------:R0:W-:Y:S06]  /*0aa0*/  MEMBAR.ALL.CTA ;  /* 0x0000000000007992 */ /* 0x0001ec0000008000 */
[----:B0-----:R-:W0:Y:S02]  /*0ab0*/  FENCE.VIEW.ASYNC.S ;  /* 0x00000000000073c6 */ /* 0x001e240000000000 */
[----:B0-----:R-:W-:Y:S06]  /*0ac0*/  BAR.SYNC.DEFER_BLOCKING 0x0 ;  /* 0x0000000000007b1d */ /* 0x001fec0000010000 */
[----:B------:R0:W2:Y:S01]  /*0ad0*/  LDG.E.U16 R15, desc[UR20][R14.64] ;  /* 0x000000140e0f7981 */ /* 0x0000a2000c1e1500 */
[----:B------:R-:W-:Y:S01]  /*0ae0*/  WARPGROUP.ARRIVE ;  /* 0x00000000000079c5 */ /* 0x000fe20000000000 */
[----:B------:R-:W-:-:S02]  /*0af0*/  UIADD3 UR6, UR6, 0x20, URZ ;  /* 0x0000002006067890 */ /* 0x000fc4000fffe03f */
[----:B------:R-:W-:Y:S02]  /*0b00*/  ULEA UR4, UR7, UR4, 0x5 ;  /* 0x0000000407047291 */ /* 0x000fe4000f8e283f */
[----:B------:R-:W-:Y:S01]  /*0b10*/  UISETP.GE.AND UP0, UPT, UR6, UR23, UPT ;  /* 0x000000170600728c */ /* 0x000fe2000bf06270 */
[----:B------:R-:W-:Y:S01]  /*0b20*/  HGMMA.64x32x16.F32 R24, gdesc[UR16].tnspA, RZ, !UPT, gsb0 ;  /* 0x20600000101879f0 */ /* 0x000fe2000c0008ff */
[----:B------:R-:W-:Y:S01]  /*0b30*/  UMOV UR18, UR8 ;  /* 0x0000000800127c82 */ /* 0x000fe20008000000 */
[----:B------:R-:W-:Y:S01]  /*0b40*/  UMOV UR19, 0x80000020 ;  /* 0x8000002000137882 */ /* 0x000fe20000000000 */
[----:B------:R-:W-:Y:S02]  /*0b50*/  ULEA UR5, UR11, UR5, 0x5 ;  /* 0x000000050b057291 */ /* 0x000fe4000f8e283f */
[----:B------:R-:W-:Y:S01]  /*0b60*/  PLOP3.LUT P0, PT, PT, PT, UP0, 0x80, 0x0 ;  /* 0x000000000000781c */ /* 0x000fe20003f0f008 */
[----:B------:R-:W-:Y:S02]  /*0b70*/  WARPGROUP.DEPBAR.LE gsb0, 0x0 ;  /* 0x00008000000079c5 */ /* 0x000fe40000010000 */
[----:B------:R-:W-:Y:S01]  /*0b80*/  FMUL R16, R24, UR24 ;  /* 0x0000001818107c20 */ /* 0x000fe20008400000 */
[----:B------:R-:W-:Y:S01]  /*0b90*/  FMUL R19, R25, UR24 ;  /* 0x0000001819137c20 */ /* 0x000fe20008400000 */
[----:B0-----:R-:W-:Y:S01]  /*0ba0*/  FMUL R14, R28, UR24 ;  /* 0x000000181c0e7c20 */ /* 0x001fe20008400000 */
[----:B------:R-:W-:Y:S03]  /*0bb0*/  BAR.SYNC.DEFER_BLOCKING 0x0 ;  /* 0x0000000000007b1d */ /* 0x000fe60000010000 */
[----:B------:R-:W-:-:S04]  /*0bc0*/  FMNMX R19, R16, R19, !PT ;  /* 0x0000001310137209 */ /* 0x000fc80007800000 */
[----:B------:R-:W-:Y:S01]  /*0bd0*/  FMNMX R19, R14, R19, !PT ;  /* 0x000000130e137209 */ /* 0x000fe20007800000 */
[----:B------:R-:W-:-:S05]  /*0be0*/  FMUL R14, R29, UR24 ;  /* 0x000000181d0e7c20 */ /* 0x000fca0008400000 */
        /* <DEDUP_REMOVED lines=9> */
[----:B------:R-:W-:Y:S01]  /*0c80*/  FMUL R14, R26, UR24 ;  /* 0x000000181a0e7c20 */ /* 0x000fe20008400000 */
[----:B------:R-:W-:-:S03]  /*0c90*/  FMUL R19, R27, UR24 ;  /* 0x000000181b137c20 */ /* 0x000fc60008400000 */
[----:B------:R-:W0:Y:S02]  /*0ca0*/  SHFL.BFLY PT, R21, R16, 0x2, 0x1f ;  /* 0x0c401f0010157f89 */ /* 0x000e2400000e0000 */
        /* <DEDUP_REMOVED lines=8> */
[----:B0-----:R-:W-:-:S04]  /*0d30*/  FMNMX R21, R16, R21, !PT ;  /* 0x0000001510157209 */ /* 0x001fc80007800000 */
[----:B------:R-:W-:Y:S01]  /*0d40*/  FMNMX R19, R14, R19, !PT ;  /* 0x000000130e137209 */ /* 0x000fe20007800000 */
[----:B------:R-:W-:Y:S01]  /*0d50*/  FMUL R14, R38, UR24 ;  /* 0x00000018260e7c20 */ /* 0x000fe20008400000 */
[----:B------:R-:W0:Y:S04]  /*0d60*/  SHFL.BFLY PT, R16, R21, 0x1, 0x1f ;  /* 0x0c201f0015107f89 */ /* 0x000e2800000e0000 */
[----:B------:R-:W-:Y:S01]  /*0d70*/  FMNMX R19, R14, R19, !PT ;  /* 0x000000130e137209 */ /* 0x000fe20007800000 */
[----:B------:R-:W-:-:S05]  /*0d80*/  FMUL R14, R39, UR24 ;  /* 0x00000018270e7c20 */ /* 0x000fca0008400000 */
[----:B------:R-:W-:Y:S02]  /*0d90*/  FMNMX R19, R14, R19, !PT ;  /* 0x000000130e137209 */ /* 0x000fe40007800000 */
[----:B0-----:R-:W-:-:S03]  /*0da0*/  FMNMX R14, R21, R16, !PT ;  /* 0x00000010150e7209 */ /* 0x001fc60007800000 */
[----:B------:R-:W0:Y:S01]  /*0db0*/  SHFL.BFLY PT, R16, R19, 0x2, 0x1f ;  /* 0x0c401f0013107f89 */ /* 0x000e2200000e0000 */
[----:B------:R-:W-:-:S05]  /*0dc0*/  FMNMX R14, R14, R17, !PT ;  /* 0x000000110e0e7209 */ /* 0x000fca0007800000 */
[--C-:B------:R-:W-:Y:S01]  /*0dd0*/  FFMA R25, R25, UR24, -R14.reuse ;  /* 0x0000001819197c23 */ /* 0x100fe2000800080e */
[--C-:B------:R-:W-:Y:S01]  /*0de0*/  FFMA R24, R24, UR24, -R14.reuse ;  /* 0x0000001818187c23 */ /* 0x100fe2000800080e */
[--C-:B------:R-:W-:Y:S01]  /*0df0*/  FFMA R28, R28, UR24, -R14.reuse ;  /* 0x000000181c1c7c23 */ /* 0x100fe2000800080e */
[--C-:B------:R-:W-:Y:S01]  /*0e00*/  FFMA R29, R29, UR24, -R14.reuse ;  /* 0x000000181d1d7c23 */ /* 0x100fe2000800080e */
[----:B------:R-:W-:Y:S01]  /*0e10*/  FMUL R21, R25, 1.4426950216293334961 ;  /* 0x3fb8aa3b19157820 */ /* 0x000fe20000400000 */
[----:B------:R-:W-:Y:S01]  /*0e20*/  FMUL R24, R24, 1.4426950216293334961 ;  /* 0x3fb8aa3b18187820 */ /* 0x000fe20000400000 */
[----:B------:R-:W-:Y:S01]  /*0e30*/  FMUL R22, R28, 1.4426950216293334961 ;  /* 0x3fb8aa3b1c167820 */ /* 0x000fe20000400000 */
[--C-:B------:R-:W-:Y:S01]  /*0e40*/  FFMA R32, R32, UR24, -R14.reuse ;  /* 0x0000001820207c23 */ /* 0x100fe2000800080e */
[----:B------:R-:W-:Y:S01]  /*0e50*/  FMUL R23, R29, 1.4426950216293334961 ;  /* 0x3fb8aa3b1d177820 */ /* 0x000fe20000400000 */
[--C-:B------:R-:W-:Y:S01]  /*0e60*/  FFMA R36, R36, UR24, -R14.reuse ;  /* 0x0000001824247c23 */ /* 0x100fe2000800080e */
[----:B------:R-:W-:Y:S01]  /*0e70*/  MUFU.EX2 R21, R21 ;  /* 0x0000001500157308 */ /* 0x000fe20000000800 */
[--C-:B------:R-:W-:Y:S01]  /*0e80*/  FFMA R33, R33, UR24, -R14.reuse ;  /* 0x0000001821217c23 */ /* 0x100fe2000800080e */
[----:B------:R-:W-:Y:S01]  /*0e90*/  FFMA R37, R37, UR24, -R14 ;  /* 0x0000001825257c23 */ /* 0x000fe2000800080e */
[----:B------:R-:W-:-:S03]  /*0ea0*/  FMUL R20, R36, 1.4426950216293334961 ;  /* 0x3fb8aa3b24147820 */ /* 0x000fc60000400000 */
[----:B------:R-:W-:Y:S01]  /*0eb0*/  FMUL R37, R37, 1.4426950216293334961 ;  /* 0x3fb8aa3b25257820 */ /* 0x000fe20000400000 */
[----:B0-----:R-:W-:Y:S01]  /*0ec0*/  FMNMX R18, R19, R16, !PT ;  /* 0x0000001013127209 */ /* 0x001fe20007800000 */
[----:B------:R-:W0:Y:S01]  /*0ed0*/  MUFU.EX2 R24, R24 ;  /* 0x0000001800187308 */ /* 0x000e220000000800 */
[----:B------:R-:W-:Y:S01]  /*0ee0*/  FMUL R19, R32, 1.4426950216293334961 ;  /* 0x3fb8aa3b20137820 */ /* 0x000fe20000400000 */
[----:B------:R-:W-:Y:S02]  /*0ef0*/  FMUL R16, R33, 1.4426950216293334961 ;  /* 0x3fb8aa3b21107820 */ /* 0x000fe40000400000 */
[----:B------:R-:W1:Y:S04]  /*0f00*/  SHFL.BFLY PT, R25, R18, 0x1, 0x1f ;  /* 0x0c201f0012197f89 */ /* 0x000e6800000e0000 */
[----:B------:R-:W3:Y:S08]  /*0f10*/  MUFU.EX2 R22, R22 ;  /* 0x0000001600167308 */ /* 0x000ef00000000800 */
[----:B------:R-:W4:Y:S08]  /*0f20*/  MUFU.EX2 R23, R23 ;  /* 0x0000001700177308 */ /* 0x000f300000000800 */
[----:B------:R-:W-:Y:S01]  /*0f30*/  MUFU.EX2 R19, R19 ;  /* 0x0000001300137308 */ /* 0x000fe20000000800 */
[----:B-1----:R-:W-:Y:S01]  /*0f40*/  FMNMX R18, R18, R25, !PT ;  /* 0x0000001912127209 */ /* 0x002fe20007800000 */
[----:B------:R-:W-:-:S03]  /*0f50*/  FADD R25, -R14, R17 ;  /* 0x000000110e197221 */ /* 0x000fc60000000100 */
[----:B------:R-:W-:Y:S01]  /*0f60*/  FMNMX R18, R18, R13, !PT ;  /* 0x0000000d12127209 */ /* 0x000fe20007800000 */
[----:B------:R-:W-:Y:S02]  /*0f70*/  FMUL R32, R25, 1.4426950216293334961 ;  /* 0x3fb8aa3b19207820 */ /* 0x000fe40000400000 */
[----:B------:R-:W-:Y:S02]  /*0f80*/  MUFU.EX2 R16, R16 ;  /* 0x0000001000107308 */ /* 0x000fe40000000800 */
[--C-:B------:R-:W-:Y:S01]  /*0f90*/  FFMA R26, R26, UR24, -R18.reuse ;  /* 0x000000181a1a7c23 */ /* 0x100fe20008000812 */
[--C-:B------:R-:W-:Y:S01]  /*0fa0*/  FFMA R27, R27, UR24, -R18.reuse ;  /* 0x000000181b1b7c23 */ /* 0x100fe20008000812 */
[--C-:B------:R-:W-:Y:S01]  /*0fb0*/  FFMA R30, R30, UR24, -R18.reuse ;  /* 0x000000181e1e7c23 */ /* 0x100fe20008000812 */
[--C-:B------:R-:W-:Y:S01]  /*0fc0*/  FFMA R31, R31, UR24, -R18.reuse ;  /* 0x000000181f1f7c23 */ /* 0x100fe20008000812 */
[----:B------:R-:W-:Y:S01]  /*0fd0*/  FMUL R25, R26, 1.4426950216293334961 ;  /* 0x3fb8aa3b1a197820 */ /* 0x000fe20000400000 */
[----:B------:R-:W-:Y:S01]  /*0fe0*/  FMUL R28, R27, 1.4426950216293334961 ;  /* 0x3fb8aa3b1b1c7820 */ /* 0x000fe20000400000 */
[----:B------:R-:W-:Y:S01]  /*0ff0*/  FMUL R27, R30, 1.4426950216293334961 ;  /* 0x3fb8aa3b1e1b7820 */ /* 0x000fe20000400000 */
[----:B------:R-:W-:Y:S01]  /*1000*/  FMUL R30, R31, 1.4426950216293334961 ;  /* 0x3fb8aa3b1f1e7820 */ /* 0x000fe20000400000 */
[----:B0-----:R-:W-:Y:S01]  /*1010*/  FADD R31, R24, R21 ;  /* 0x00000015181f7221 */ /* 0x001fe20000000000 */
[--C-:B------:R-:W-:Y:S01]  /*1020*/  FFMA R34, R34, UR24, -R18.reuse ;  /* 0x0000001822227c23 */ /* 0x100fe20008000812 */
[----:B------:R-:W-:Y:S01]  /*1030*/  MUFU.EX2 R25, R25 ;  /* 0x0000001900197308 */ /* 0x000fe20000000800 */
[----:B------:R-:W-:Y:S01]  /*1040*/  F2FP.F16.F32.PACK_AB R24, R21, R24 ;  /* 0x000000181518723e */ /* 0x000fe200000000ff */
[----:B---3--:R-:W-:Y:S01]  /*1050*/  FADD R26, R22, R31 ;  /* 0x0000001f161a7221 */ /* 0x008fe20000000000 */
[--C-:B------:R-:W-:Y:S01]  /*1060*/  FFMA R35, R35, UR24, -R18.reuse ;  /* 0x0000001823237c23 */ /* 0x100fe20008000812 */
[----:B------:R-:W-:Y:S01]  /*1070*/  FADD R21, -R18, R13 ;  /* 0x0000000d12157221 */ /* 0x000fe20000000100 */
[----:B------:R-:W-:Y:S01]  /*1080*/  FFMA R38, R38, UR24, -R18 ;  /* 0x0000001826267c23 */ /* 0x000fe20008000812 */
[----:B----4-:R-:W-:Y:S01]  /*1090*/  FADD R36, R23, R26 ;  /* 0x0000001a17247221 */ /* 0x010fe20000000000 */
[----:B------:R-:W-:Y:S01]  /*10a0*/  FFMA R39, R39, UR24, -R18 ;  /* 0x0000001827277c23 */ /* 0x000fe20008000812 */
[----:B------:R-:W0:Y:S01]  /*10b0*/  MUFU.EX2 R28, R28 ;  /* 0x0000001c001c7308 */ /* 0x000e220000000800 */
[----:B------:R-:W-:Y:S01]  /*10c0*/  FMUL R29, R34, 1.4426950216293334961 ;  /* 0x3fb8aa3b221d7820 */ /* 0x000fe20000400000 */
[----:B------:R-:W-:Y:S01]  /*10d0*/  F2FP.F16.F32.PACK_AB R26, R23, R22 ;  /* 0x00000016171a723e */ /* 0x000fe200000000ff */
[----:B------:R-:W-:Y:S01]  /*10e0*/  FMUL R34, R35, 1.4426950216293334961 ;  /* 0x3fb8aa3b23227820 */ /* 0x000fe20000400000 */
[----:B------:R-:W-:Y:S01]  /*10f0*/  FMUL R21, R21, 1.4426950216293334961 ;  /* 0x3fb8aa3b15157820 */ /* 0x000fe20000400000 */
[----:B------:R-:W-:Y:S01]  /*1100*/  FMUL R38, R38, 1.4426950216293334961 ;  /* 0x3fb8aa3b26267820 */ /* 0x000fe20000400000 */
[----:B------:R-:W-:-:S02]  /*1110*/  FMUL R39, R39, 1.4426950216293334961 ;  /* 0x3fb8aa3b27277820 */ /* 0x000fc40000400000 */
[----:B------:R-:W1:Y:S08]  /*1120*/  MUFU.EX2 R27, R27 ;  /* 0x0000001b001b7308 */ /* 0x000e700000000800 */
[----:B------:R-:W3:Y:S01]  /*1130*/  MUFU.EX2 R30, R30 ;  /* 0x0000001e001e7308 */ /* 0x000ee20000000800 */
[----:B0-----:R-:W-:Y:S01]  /*1140*/  FADD R22, R25, R28 ;  /* 0x0000001c19167221 */ /* 0x001fe20000000000 */
[----:B------:R-:W-:-:S02]  /*1150*/  F2FP.F16.F32.PACK_AB R25, R28, R25 ;  /* 0x000000191c19723e */ /* 0x000fc400000000ff */
[----:B------:R-:W-:-:S04]  /*1160*/  F2FP.F16.F32.PACK_AB R28, R16, R19 ;  /* 0x00000013101c723e */ /* 0x000fc800000000ff */
[----:B------:R-:W0:Y:S01]  /*1170*/  MUFU.EX2 R32, R32 ;  /* 0x0000002000207308 */ /* 0x000e220000000800 */
[----:B-1----:R-:W-:-:S07]  /*1180*/  FADD R23, R27, R22 ;  /* 0x000000161b177221 */ /* 0x002fce0000000000 */
[----:B------:R-:W-:Y:S01]  /*1190*/  MUFU.EX2 R29, R29 ;  /* 0x0000001d001d7308 */ /* 0x000fe20000000800 */
[----:B---3--:R-:W-:-:S07]  /*11a0*/  F2FP.F16.F32.PACK_AB R27, R30, R27 ;  /* 0x0000001b1e1b723e */ /* 0x008fce00000000ff */
[----:B------:R-:W-:Y:S01]  /*11b0*/  MUFU.EX2 R20, R20 ;  /* 0x0000001400147308 */ /* 0x000fe20000000800 */
[-C--:B0-----:R-:W-:Y:S01]  /*11c0*/  FMUL R40, R40, R32.reuse ;  /* 0x0000002028287220 */ /* 0x081fe20000400000 */
[-C--:B------:R-:W-:Y:S01]  /*11d0*/  FMUL R41, R41, R32.reuse ;  /* 0x0000002029297220 */ /* 0x080fe20000400000 */
[-C--:B------:R-:W-:Y:S01]  /*11e0*/  FMUL R44, R44, R32.reuse ;  /* 0x000000202c2c7220 */ /* 0x080fe20000400000 */
[----:B------:R-:W-:-:S04]  /*11f0*/  FMUL R45, R45, R32 ;  /* 0x000000202d2d7220 */ /* 0x000fc80000400000 */
[----:B------:R-:W-:Y:S01]  /*1200*/  MUFU.EX2 R17, R37 ;  /* 0x0000002500117308 */ /* 0x000fe20000000800 */
[----:B--2---:R0:W-:Y:S01]  /*1210*/  STS.U16 [R8+UR13+0x2000], R15 ;  /* 0x0020000f08007988 */ /* 0x0041e2000800040d */
[----:B------:R1:W-:Y:S06]  /*1220*/  MEMBAR.ALL.CTA ;  /* 0x0000000000007992 */ /* 0x0003ec0000008000 */
[----:B-1----:R-:W1:Y:S01]  /*1230*/  FENCE.VIEW.ASYNC.S ;  /* 0x00000000000073c6 */ /* 0x002e620000000000 */
[----:B------:R-:W-:Y:S08]  /*1240*/  MUFU.EX2 R34, R34 ;  /* 0x0000002200227308 */ /* 0x000ff00000000800 */
[----:B0-----:R0:W2:Y:S08]  /*1250*/  MUFU.EX2 R15, R21 ;  /* 0x00000015000f7308 */ /* 0x0010b00000000800 */
[----:B------:R3:W-:Y:S01]  /*1260*/  MUFU.EX2 R13, R38 ;  /* 0x00000026000d7308 */ /* 0x0007e20000000800 */
[----:B0-----:R-:W-:-:S04]  /*1270*/  FADD R21, R19, R36 ;  /* 0x0000002413157221 */ /* 0x001fc80000000000 */
[----:B------:R-:W-:-:S03]  /*1280*/  FADD R21, R16, R21 ;  /* 0x0000001510157221 */ /* 0x000fc60000000000 */
[----:B------:R-:W0:Y:S01]  /*1290*/  MUFU.EX2 R22, R39 ;  /* 0x0000002700167308 */ /* 0x000e220000000800 */
[----:B---3--:R-:W-:Y:S01]  /*12a0*/  FADD R38, R30, R23 ;  /* 0x000000171e267221 */ /* 0x008fe20000000000 */
[-C--:B--2---:R-:W-:Y:S01]  /*12b0*/  FMUL R42, R42, R15.reuse ;  /* 0x0000000f2a2a7220 */ /* 0x084fe20000400000 */
[-C--:B------:R-:W-:Y:S01]  /*12c0*/  FMUL R43, R43, R15.reuse ;  /* 0x0000000f2b2b7220 */ /* 0x080fe20000400000 */
[-C--:B------:R-:W-:Y:S01]  /*12d0*/  FMUL R46, R46, R15.reuse ;  /* 0x0000000f2e2e7220 */ /* 0x080fe20000400000 */
[----:B------:R-:W-:Y:S01]  /*12e0*/  FMUL R47, R47, R15 ;  /* 0x0000000f2f2f7220 */ /* 0x000fe20000400000 */
[----:B------:R-:W-:Y:S01]  /*12f0*/  FADD R19, R29, R38 ;  /* 0x000000261d137221 */ /* 0x000fe20000000000 */
[C---:B------:R-:W-:Y:S02]  /*1300*/  F2FP.F16.F32.PACK_AB R29, R34.reuse, R29 ;  /* 0x0000001d221d723e */ /* 0x040fe400000000ff */
[----:B------:R-:W-:Y:S01]  /*1310*/  F2FP.F16.F32.PACK_AB R30, R17, R20 ;  /* 0x00000014111e723e */ /* 0x000fe200000000ff */
[----:B------:R-:W-:Y:S01]  /*1320*/  FADD R34, R34, R19 ;  /* 0x0000001322227221 */ /* 0x000fe20000000000 */
[----:B------:R-:W-:-:S04]  /*1330*/  FADD R20, R20, R21 ;  /* 0x0000001514147221 */ /* 0x000fc80000000000 */
[----:B------:R-:W-:Y:S01]  /*1340*/  FADD R20, R17, R20 ;  /* 0x0000001411147221 */ /* 0x000fe20000000000 */
[----:B0-----:R-:W-:Y:S01]  /*1350*/  F2FP.F16.F32.PACK_AB R31, R22, R13 ;  /* 0x0000000d161f723e */ /* 0x001fe200000000ff */
[----:B-1----:R-:W-:Y:S01]  /*1360*/  BAR.SYNC.DEFER_BLOCKING 0x0 ;  /* 0x0000000000007b1d */ /* 0x002fe20000010000 */
[----:B------:R-:W-:-:S04]  /*1370*/  FADD R13, R13, R34 ;  /* 0x000000220d0d7221 */ /* 0x000fc80000000000 */
[----:B------:R-:W-:Y:S01]  /*1380*/  FADD R13, R22, R13 ;  /* 0x0000000d160d7221 */ /* 0x000fe20000000000 */
[----:B------:R-:W0:Y:S04]  /*1390*/  SHFL.BFLY PT, R17, R20, 0x2, 0x1f ;  /* 0x0c401f0014117f89 */ /* 0x000e2800000e0000 */
[----:B------:R-:W1:Y:S01]  /*13a0*/  SHFL.BFLY PT, R16, R13, 0x2, 0x1f ;  /* 0x0c401f000d107f89 */ /* 0x000e6200000e0000 */
[----:B------:R-:W-:-:S06]  /*13b0*/  WARPGROUP.ARRIVE ;  /* 0x00000000000079c5 */ /* 0x000fcc0000000000 */
[----:B------:R-:W-:Y:S01]  /*13c0*/  HGMMA.64x16x16.F32 R40, R24, gdesc[UR16], R40 ;  /* 0x0020001018287df0 */ /* 0x000fe20008700828 */
[----:B0-----:R-:W-:Y:S01]  /*13d0*/  FADD R17, R20, R17 ;  /* 0x0000001114117221 */ /* 0x001fe20000000000 */
[----:B-1----:R-:W-:Y:S01]  /*13e0*/  FADD R21, R13, R16 ;  /* 0x000000100d157221 */ /* 0x002fe20000000000 */
[----:B------:R-:W-:-:S03]  /*13f0*/  MOV R13, R18 ;  /* 0x00000012000d7202 */ /* 0x000fc60000000f00 */
[----:B------:R-:W0:Y:S04]  /*1400*/  SHFL.BFLY PT, R16, R17, 0x1, 0x1f ;  /* 0x0c201f0011107f89 */ /* 0x000e2800000e0000 */
[----:B------:R-:W1:Y:S01]  /*1410*/  SHFL.BFLY PT, R22, R21, 0x1, 0x1f ;  /* 0x0c201f0015167f89 */ /* 0x000e6200000e0000 */
[----:B0-----:R-:W-:Y:S01]  /*1420*/  FADD R19, R17, R16 ;  /* 0x0000001011137221 */ /* 0x001fe20000000000 */
[----:B------:R-:W-:Y:S02]  /*1430*/  IMAD.MOV.U32 R17, RZ, RZ, R14 ;  /* 0x000000ffff117224 */ /* 0x000fe400078e000e */
[----:B-1----:R-:W-:Y:S01]  /*1440*/  FADD R22, R21, R22 ;  /* 0x0000001615167221 */ /* 0x002fe20000000000 */
[----:B------:R-:W-:-:S03]  /*1450*/  FFMA R11, R32, R11, R19 ;  /* 0x0000000b200b7223 */ /* 0x000fc60000000013 */
[----:B------:R-:W-:Y:S01]  /*1460*/  FFMA R12, R15, R12, R22 ;  /* 0x0000000c0f0c7223 */ /* 0x000fe20000000016 */
[----:B------:R-:W-:Y:S01]  /*1470*/  MOV R15, R18 ;  /* 0x00000012000f7202 */ /* 0x000fe20000000f00 */
[----:B------:R-:W-:Y:S03]  /*1480*/  HGMMA.64x16x16.F32 R40, R28, gdesc[UR12], R40, gsb0 ;  /* 0x0020000c1c287df0 */ /* 0x000fe60008000828 */
[----:B------:R-:W-:Y:S02]  /*1490*/  WARPGROUP.DEPBAR.LE gsb0, 0x0 ;  /* 0x00008000000079c5 */ /* 0x000fe40000010000 */
[----:B------:R-:W-:Y:S05]  /*14a0*/  @!P0 BRA `(.L_x_1) ;  /* 0xfffffff400348947 */ /* 0x000fea000383ffff */
.L_x_0:
[----:B------:R-:W-:Y:S02]  /*14b0*/  IMAD.MOV.U32 R23, RZ, RZ, R12 ;  /* 0x000000ffff177224 */ /* 0x000fe400078e000c */
[----:B-1----:R-:W-:Y:S01]  /*14c0*/  FMUL R8, R43, 0.25 ;  /* 0x3e8000002b087820 */ /* 0x002fe20000400000 */
[----:B------:R-:W-:Y:S01]  /*14d0*/  FMUL R5, R46, 0.25 ;  /* 0x3e8000002e057820 */ /* 0x000fe20000400000 */
[----:B------:R-:W-:Y:S01]  /*14e0*/  FMUL R7, R42, 0.25 ;  /* 0x3e8000002a077820 */ /* 0x000fe20000400000 */
[C---:B------:R-:W-:Y:S01]  /*14f0*/  FSETP.GT.AND P1, PT, |R11|.reuse, 8.50705917302346158658e+37, PT ;  /* 0x7e8000000b00780b */ /* 0x040fe20003f24200 */
[----:B------:R-:W-:Y:S01]  /*1500*/  FMUL R13, R11, 8388608 ;  /* 0x4b0000000b0d7820 */ /* 0x000fe20000400000 */
[----:B------:R-:W-:Y:S01]  /*1510*/  FSETP.GT.AND P0, PT, |R23|, 8.50705917302346158658e+37, PT ;  /* 0x7e8000001700780b */ /* 0x000fe20003f04200 */
[----:B------:R-:W-:Y:S01]  /*1520*/  FMUL R6, R47, 0.25 ;  /* 0x3e8000002f067820 */ /* 0x000fe20000400000 */
[----:B------:R-:W-:Y:S01]  /*1530*/  SHF.L.U32 R10, R3, 0x2, RZ ;  /* 0x00000002030a7819 */ /* 0x000fe200000006ff */
[----:B------:R-:W-:Y:S01]  /*1540*/  FMUL R16, R23, 8388608 ;  /* 0x4b00000017107820 */ /* 0x000fe20000400000 */
[----:B------:R-:W-:Y:S01]  /*1550*/  FSEL R43, R8, R43, P0 ;  /* 0x0000002b082b7208 */ /* 0x000fe20000000000 */
[----:B------:R-:W-:Y:S01]  /*1560*/  BAR.SYNC.DEFER_BLOCKING 0x0 ;  /* 0x0000000000007b1d */ /* 0x000fe20000010000 */
[----:B------:R-:W-:-:S02]  /*1570*/  LOP3.LUT R8, R3, 0x7, RZ, 0xc0, !PT ;  /* 0x0000000703087812 */ /* 0x000fc400078ec0ff */
[----:B------:R-:W-:Y:S01]  /*1580*/  FSEL R46, R5, R46, P0 ;  /* 0x0000002e052e7208 */ /* 0x000fe20000000000 */
[----:B------:R-:W-:Y:S01]  /*1590*/  FMUL R5, R44, 0.25 ;  /* 0x3e8000002c057820 */ /* 0x000fe20000400000 */
[----:B------:R-:W-:Y:S01]  /*15a0*/  LEA R9, R8, UR13, 0x4 ;  /* 0x0000000d08097c11 */ /* 0x000fe2000f8e20ff */
[----:B------:R-:W-:Y:S01]  /*15b0*/  ULDC.64 UR4, c[0x0][0x270] ;  /* 0x00009c0000047ab9 */ /* 0x000fe20000000a00 */
[----:B------:R-:W-:Y:S01]  /*15c0*/  FSEL R42, R7, R42, P0 ;  /* 0x0000002a072a7208 */ /* 0x000fe20000000000 */
[----:B------:R-:W-:Y:S01]  /*15d0*/  FMUL R7, R40, 0.25 ;  /* 0x3e80000028077820 */ /* 0x000fe20000400000 */
[----:B------:R-:W-:Y:S01]  /*15e0*/  FSETP.GEU.AND P2, PT, R11, 1.175494350822287508e-38, PT ;  /* 0x008000000b00780b */ /* 0x000fe20003f4e000 */
[----:B------:R-:W-:Y:S01]  /*15f0*/  UIMAD UR4, UR12, UR4, URZ ;  /* 0x000000040c0472a4 */ /* 0x000fe2000f8e023f */
[----:B------:R-:W-:Y:S01]  /*1600*/  FSEL R44, R5, R44, P1 ;  /* 0x0000002c052c7208 */ /* 0x000fe20000800000 */
[----:B------:R-:W-:Y:S01]  /*1610*/  IMAD R5, R8, -0x8, R9 ;  /* 0xfffffff808057824 */ /* 0x000fe200078e0209 */
[----:B------:R-:W-:Y:S01]  /*1620*/  LOP3.LUT R10, R10, 0x3c0, RZ, 0xc0, !PT ;  /* 0x000003c00a0a7812 */ /* 0x000fe200078ec0ff */
[----:B------:R-:W-:Y:S01]  /*1630*/  USHF.L.U32 UR6, UR4, 0x1, URZ ;  /* 0x0000000104067899 */ /* 0x000fe2000800063f */
[----:B------:R-:W-:-:S02]  /*1640*/  FSEL R13, R13, R11, !P2 ;  /* 0x0000000b0d0d7208 */ /* 0x000fc40005000000 */
[----:B------:R-:W-:Y:S01]  /*1650*/  FSEL R40, R7, R40, P1 ;  /* 0x0000002807287208 */ /* 0x000fe20000800000 */
[----:B------:R-:W-:Y:S01]  /*1660*/  IMAD.IADD R7, R10, 0x1, R5 ;  /* 0x000000010a077824 */ /* 0x000fe200078e0205 */
[----:B------:R-:W-:Y:S02]  /*1670*/  IADD3 R5, R13, -0x3f3504f3, RZ ;  /* 0xc0cafb0d0d057810 */ /* 0x000fe40007ffe0ff */
[----:B------:R-:W-:Y:S01]  /*1680*/  FSEL R47, R6, R47, P0 ;  /* 0x0000002f062f7208 */ /* 0x000fe20000000000 */
[----:B------:R-:W-:Y:S01]  /*1690*/  FMUL R6, R45, 0.25 ;  /* 0x3e8000002d067820 */ /* 0x000fe20000400000 */
[----:B------:R-:W-:Y:S02]  /*16a0*/  FSETP.GEU.AND P3, PT, R23, 1.175494350822287508e-38, PT ;  /* 0x008000001700780b */ /* 0x000fe40003f6e000 */
[----:B------:R-:W-:Y:S02]  /*16b0*/  LOP3.LUT R8, R5, 0xff800000, RZ, 0xc0, !PT ;  /* 0xff80000005087812 */ /* 0x000fe400078ec0ff */
[----:B------:R-:W-:-:S02]  /*16c0*/  LOP3.LUT R12, R3, 0x8, RZ, 0xc0, !PT ;  /* 0x00000008030c7812 */ /* 0x000fc400078ec0ff */
[----:B------:R-:W-:Y:S01]  /*16d0*/  FSEL R20, R6, R45, P1 ;  /* 0x0000002d06147208 */ /* 0x000fe20000800000 */
[----:B------:R-:W-:Y:S01]  /*16e0*/  FMUL R6, R41, 0.25 ;  /* 0x3e80000029067820 */ /* 0x000fe20000400000 */
[----:B------:R-:W-:Y:S01]  /*16f0*/  FSEL R16, R16, R23, !P3 ;  /* 0x0000001710107208 */ /* 0x000fe20005800000 */
[----:B------:R-:W-:Y:S01]  /*1700*/  IMAD R9, R12, 0x200, R9 ;  /* 0x000002000c097824 */ /* 0x000fe200078e0209 */
[----:B------:R-:W-:Y:S01]  /*1710*/  FSEL R5, RZ, -23, P2 ;  /* 0xc1b80000ff057808 */ /* 0x000fe20001000000 */
[----:B------:R-:W-:Y:S01]  /*1720*/  IMAD.IADD R18, R13, 0x1, -R8 ;  /* 0x000000010d127824 */ /* 0x000fe200078e0a08 */
[----:B------:R-:W-:Y:S02]  /*1730*/  I2FP.F32.S32 R10, R8 ;  /* 0x00000008000a7245 */ /* 0x000fe40000201400 */
[----:B------:R-:W-:Y:S01]  /*1740*/  FSETP.GEU.AND P5, PT, |R11|, 1.175494350822287508e-38, PT ;  /* 0x008000000b00780b */ /* 0x000fe20003fae200 */
[----:B------:R-:W-:Y:S01]  /*1750*/  FADD R18, R18, -1 ;  /* 0xbf80000012127421 */ /* 0x000fe20000000000 */
[----:B------:R-:W-:Y:S01]  /*1760*/  FSETP.GEU.AND P4, PT, |R23|, 1.175494350822287508e-38, PT ;  /* 0x008000001700780b */ /* 0x000fe20003f8e200 */
[----:B------:R-:W-:Y:S01]  /*1770*/  FFMA.FTZ R5, R10, 1.1920928955078125e-07, R5 ;  /* 0x340000000a057823 */ /* 0x000fe20000010005 */
[----:B------:R-:W-:Y:S01]  /*1780*/  LEA.HI R12, R12, R7, RZ, 0x1f ;  /* 0x000000070c0c7211 */ /* 0x000fe200078ff8ff */
[----:B------:R-:W-:Y:S01]  /*1790*/  VIADD R7, R16, 0xc0cafb0d ;  /* 0xc0cafb0d10077836 */ /* 0x000fe20000000000 */
[----:B------:R-:W-:Y:S01]  /*17a0*/  FSEL R22, R6, R41, P1 ;  /* 0x0000002906167208 */ /* 0x000fe20000800000 */
[----:B------:R-:W-:Y:S01]  /*17b0*/  @P1 FMUL R11, R11, 0.25 ;  /* 0x3e8000000b0b1820 */ /* 0x000fe20000400000 */
[----:B------:R-:W-:Y:S01]  /*17c0*/  LOP3.LUT R6, R3, 0x1f0, RZ, 0xc0, !PT ;  /* 0x000001f003067812 */ /* 0x000fe200078ec0ff */
[----:B------:R-:W-:Y:S01]  /*17d0*/  @P0 FMUL R23, R23, 0.25 ;  /* 0x3e80000017170820 */ /* 0x000fe20000400000 */
[----:B------:R-:W-:-:S02]  /*17e0*/  MOV R10, 0x3dc6b27f ;  /* 0x3dc6b27f000a7802 */ /* 0x000fc40000000f00 */
[----:B------:R-:W-:Y:S01]  /*17f0*/  LEA R6, R6, R9, 0x3 ;  /* 0x0000000906067211 */ /* 0x000fe200078e18ff */
[----:B------:R-:W-:Y:S01]  /*1800*/  @!P5 FMUL R11, R11, 16777216 ;  /* 0x4b8000000b0bd820 */ /* 0x000fe20000400000 */
[----:B------:R-:W-:Y:S01]  /*1810*/  LOP3.LUT R19, R7, 0xff800000, RZ, 0xc0, !PT ;  /* 0xff80000007137812 */ /* 0x000fe200078ec0ff */
[-C--:B------:R-:W-:Y:S01]  /*1820*/  FFMA.FTZ R9, R18, R10.reuse, -0.16845393180847167969 ;  /* 0xbe2c7f3012097423 */ /* 0x080fe2000001000a */
[----:B------:R-:W-:Y:S01]  /*1830*/  @!P4 FMUL R23, R23, 16777216 ;  /* 0x4b8000001717c820 */ /* 0x000fe20000400000 */
[----:B------:R-:W0:Y:S01]  /*1840*/  MUFU.RCP R17, R11 ;  /* 0x0000000b00117308 */ /* 0x000e220000001000 */
[----:B------:R-:W-:Y:S01]  /*1850*/  IADD3 R7, R16, -R19, RZ ;  /* 0x8000001310077210 */ /* 0x000fe20007ffe0ff */
[----:B------:R-:W-:Y:S01]  /*1860*/  FFMA.FTZ R9, R18, R9, 0.1716887056827545166 ;  /* 0x3e2fcf2a12097423 */ /* 0x000fe20000010009 */
[----:B------:R-:W-:Y:S01]  /*1870*/  @!P4 FMUL R47, R47, 16777216 ;  /* 0x4b8000002f2fc820 */ /* 0x000fe20000400000 */
[----:B------:R-:W-:Y:S01]  /*1880*/  @!P4 FMUL R46, R46, 16777216 ;  /* 0x4b8000002e2ec820 */ /* 0x000fe20000400000 */
[----:B------:R-:W-:Y:S01]  /*1890*/  @!P4 FMUL R43, R43, 16777216 ;  /* 0x4b8000002b2bc820 */ /* 0x000fe20000400000 */
[----:B------:R-:W-:Y:S01]  /*18a0*/  FADD R7, R7, -1 ;  /* 0xbf80000007077421 */ /* 0x000fe20000000000 */
[----:B------:R-:W-:Y:S01]  /*18b0*/  FFMA.FTZ R9, R18, R9, -0.17900948226451873779 ;  /* 0xbe374e4312097423 */ /* 0x000fe20000010009 */
[----:B------:R-:W1:Y:S01]  /*18c0*/  MUFU.RCP R11, R23 ;  /* 0x00000017000b7308 */ /* 0x000e620000001000 */
[----:B------:R-:W-:Y:S01]  /*18d0*/  @!P4 FMUL R42, R42, 16777216 ;  /* 0x4b8000002a2ac820 */ /* 0x000fe20000400000 */
[C---:B------:R-:W-:Y:S01]  /*18e0*/  FFMA.FTZ R8, R7.reuse, R10, -0.16845393180847167969 ;  /* 0xbe2c7f3007087423 */ /* 0x040fe2000001000a */
[----:B------:R-:W-:Y:S01]  /*18f0*/  FFMA.FTZ R9, R18, R9, 0.20512372255325317383 ;  /* 0x3e520bf412097423 */ /* 0x000fe20000010009 */
[----:B------:R-:W-:Y:S01]  /*1900*/  @!P5 FMUL R20, R20, 16777216 ;  /* 0x4b8000001414d820 */ /* 0x000fe20000400000 */
[----:B------:R-:W-:Y:S01]  /*1910*/  @!P5 FMUL R22, R22, 16777216 ;  /* 0x4b8000001616d820 */ /* 0x000fe20000400000 */
[C---:B------:R-:W-:Y:S01]  /*1920*/  FFMA.FTZ R8, R7.reuse, R8, 0.1716887056827545166 ;  /* 0x3e2fcf2a07087423 */ /* 0x040fe20000010008 */
[----:B------:R-:W-:Y:S01]  /*1930*/  FFMA.FTZ R9, R18, R9, -0.24046532809734344482 ;  /* 0xbe763c8b12097423 */ /* 0x000fe20000010009 */
[----:B------:R-:W-:Y:S01]  /*1940*/  @!P5 FMUL R44, R44, 16777216 ;  /* 0x4b8000002c2cd820 */ /* 0x000fe20000400000 */
[----:B------:R-:W-:Y:S01]  /*1950*/  @!P5 FMUL R40, R40, 16777216 ;  /* 0x4b8000002828d820 */ /* 0x000fe20000400000 */
[----:B------:R-:W-:Y:S01]  /*1960*/  FFMA.FTZ R8, R7, R8, -0.17900948226451873779 ;  /* 0xbe374e4307087423 */ /* 0x000fe20000010008 */
[C---:B------:R-:W-:Y:S01]  /*1970*/  FFMA.FTZ R9, R18.reuse, R9, 0.28857114911079406738 ;  /* 0x3e93bf9912097423 */ /* 0x040fe20000010009 */
[C---:B0-----:R-:W-:Y:S01]  /*1980*/  FMUL R20, R17.reuse, R20 ;  /* 0x0000001411147220 */ /* 0x041fe20000400000 */
[----:B------:R-:W-:Y:S01]  /*1990*/  FMUL R21, R17, R22 ;  /* 0x0000001611157220 */ /* 0x000fe20000400000 */
[----:B------:R-:W-:Y:S01]  /*19a0*/  FFMA.FTZ R8, R7, R8, 0.20512372255325317383 ;  /* 0x3e520bf407087423 */ /* 0x000fe20000010008 */
[C---:B------:R-:W-:Y:S01]  /*19b0*/  FFMA.FTZ R9, R18.reuse, R9, -0.36067417263984680176 ;  /* 0xbeb8aa4912097423 */ /* 0x040fe20000010009 */
[----:B------:R-:W-:Y:S01]  /*19c0*/  FMUL R44, R17, R44 ;  /* 0x0000002c112c7220 */ /* 0x000fe20000400000 */
[C---:B-1----:R-:W-:Y:S01]  /*19d0*/  FMUL R47, R11.reuse, R47 ;  /* 0x0000002f0b2f7220 */ /* 0x042fe20000400000 */
[C---:B------:R-:W-:Y:S01]  /*19e0*/  FMUL R46, R11.reuse, R46 ;  /* 0x0000002e0b2e7220 */ /* 0x040fe20000400000 */
[C---:B------:R-:W-:Y:S01]  /*19f0*/  FMUL R24, R11.reuse, R43 ;  /* 0x0000002b0b187220 */ /* 0x040fe20000400000 */
[----:B------:R-:W-:Y:S01]  /*1a00*/  FMUL R23, R11, R42 ;  /* 0x0000002a0b177220 */ /* 0x000fe20000400000 */
[----:B------:R-:W-:Y:S01]  /*1a10*/  FFMA.FTZ R10, R7, R8, -0.24046532809734344482 ;  /* 0xbe763c8b070a7423 */ /* 0x000fe20000010008 */
[----:B------:R-:W-:Y:S01]  /*1a20*/  FFMA.FTZ R11, R18, R9, 0.48089820146560668945 ;  /* 0x3ef6384a120b7423 */ /* 0x000fe20000010009 */
[----:B------:R-:W-:Y:S01]  /*1a30*/  FMUL R25, R17, R40 ;  /* 0x0000002811197220 */ /* 0x000fe20000400000 */
[----:B------:R-:W-:Y:S01]  /*1a40*/  F2FP.F16.F32.PACK_AB R9, R20, R21 ;  /* 0x000000151409723e */ /* 0x000fe200000000ff */
[----:B------:R-:W0:Y:S01]  /*1a50*/  LDC R17, c[0x0][0x278] ;  /* 0x00009e00ff117b82 */ /* 0x000e220000000800 */
[----:B------:R-:W-:Y:S01]  /*1a60*/  FFMA.FTZ R10, R7, R10, 0.28857114911079406738 ;  /* 0x3e93bf99070a7423 */ /* 0x000fe2000001000a */
[----:B------:R-:W-:Y:S01]  /*1a70*/  FFMA.FTZ R11, R18, R11, -0.72134751081466674805 ;  /* 0xbf38aa3b120b7423 */ /* 0x000fe2000001000b */
[----:B------:R-:W-:-:S02]  /*1a80*/  I2FP.F32.S32 R21, R19 ;  /* 0x0000001300157245 */ /* 0x000fc40000201400 */
[C---:B------:R-:W-:Y:S01]  /*1a90*/  FFMA.FTZ R22, R7.reuse, R10, -0.36067417263984680176 ;  /* 0xbeb8aa4907167423 */ /* 0x040fe2000001000a */
[----:B------:R-:W-:Y:S01]  /*1aa0*/  FMUL R19, R18, R11 ;  /* 0x0000000b12137220 */ /* 0x000fe20000400000 */
[----:B------:R-:W-:Y:S02]  /*1ab0*/  F2FP.F16.F32.PACK_AB R8, R44, R25 ;  /* 0x000000192c08723e */ /* 0x000fe400000000ff */
[----:B------:R-:W-:Y:S01]  /*1ac0*/  F2FP.F16.F32.PACK_AB R10, R46, R23 ;  /* 0x000000172e0a723e */ /* 0x000fe200000000ff */
[----:B------:R-:W-:Y:S01]  /*1ad0*/  FFMA.FTZ R22, R7, R22, 0.48089820146560668945 ;  /* 0x3ef6384a07167423 */ /* 0x000fe20000010016 */
[----:B------:R-:W-:Y:S01]  /*1ae0*/  F2FP.F16.F32.PACK_AB R11, R47, R24 ;  /* 0x000000182f0b723e */ /* 0x000fe200000000ff */
[C---:B------:R-:W-:Y:S01]  /*1af0*/  FMUL R19, R18.reuse, R19 ;  /* 0x0000001312137220 */ /* 0x040fe20000400000 */
[----:B------:R-:W-:Y:S01]  /*1b00*/  FSEL R20, RZ, -23, P3 ;  /* 0xc1b80000ff147808 */ /* 0x000fe20001800000 */
[----:B------:R-:W-:Y:S01]  /*1b10*/  FFMA.FTZ R22, R7, R22, -0.72134751081466674805 ;  /* 0xbf38aa3b07167423 */ /* 0x000fe20000010016 */
[----:B------:R-:W-:Y:S01]  /*1b20*/  LOP3.LUT P0, RZ, R3, 0x100, RZ, 0xc0, !PT ;  /* 0x0000010003ff7812 */ /* 0x000fe2000780c0ff */
[----:B------:R1:W-:Y:S01]  /*1b30*/  STSM.16.M88.4 [R6], R8 ;  /* 0x0000000806007844 */ /* 0x0003e20000000200 */
[----:B------:R-:W-:Y:S01]  /*1b40*/  BAR.SYNC.DEFER_BLOCKING 0x0 ;  /* 0x0000000000007b1d */ /* 0x000fe20000010000 */
[----:B------:R-:W-:Y:S01]  /*1b50*/  FMUL R22, R7, R22 ;  /* 0x0000001607167220 */ /* 0x000fe20000400000 */
[----:B------:R-:W-:Y:S01]  /*1b60*/  FFMA.FTZ R21, R21, 1.1920928955078125e-07, R20 ;  /* 0x3400000015157823 */ /* 0x000fe20000010014 */
[----:B------:R-:W-:Y:S01]  /*1b70*/  FFMA.FTZ R20, R18, 1.4426950216293334961, R19 ;  /* 0x3fb8aa3b12147823 */ /* 0x000fe20000010013 */
[----:B0-----:R-:W-:Y:S01]  /*1b80*/  IMAD R26, R4, R17, RZ ;  /* 0x00000011041a7224 */ /* 0x001fe200078e02ff */
[----:B------:R-:W-:Y:S01]  /*1b90*/  LOP3.LUT R4, R3, 0x1ff, RZ, 0xc0, !PT ;  /* 0x000001ff03047812 */ /* 0x000fe200078ec0ff */
[----:B------:R-:W-:Y:S01]  /*1ba0*/  FMUL R22, R7, R22 ;  /* 0x0000001607167220 */ /* 0x000fe20000400000 */
[----:B------:R-:W-:Y:S01]  /*1bb0*/  FADD R3, R5, R20 ;  /* 0x0000001405037221 */ /* 0x000fe20000000000 */
[----:B------:R-:W0:Y:S01]  /*1bc0*/  LDC.64 R18, c[0x0][0x228] ;  /* 0x00008a00ff127b82 */ /* 0x000e220000000a00 */
[----:B------:R-:W-:Y:S01]  /*1bd0*/  LEA R4, R4, UR13, 0x4 ;  /* 0x0000000d04047c11 */ /* 0x000fe2000f8e20ff */
[----:B------:R-:W-:Y:S01]  /*1be0*/  FFMA.FTZ R22, R7, 1.4426950216293334961, R22 ;  /* 0x3fb8aa3b07167823 */ /* 0x000fe20000010016 */
[----:B------:R-:W-:Y:S01]  /*1bf0*/  ISETP.GE.U32.AND P1, PT, R13, 0x7f800000, PT ;  /* 0x7f8000000d00780c */ /* 0x000fe20003f26070 */
[----:B------:R-:W-:Y:S01]  /*1c00*/  IMAD R30, R17, 0x2, R26 ;  /* 0x00000002111e7824 */ /* 0x000fe200078e021a */
[----:B------:R-:W-:Y:S01]  /*1c10*/  ISETP.GE.U32.AND P3, PT, R16, 0x7f800000, PT ;  /* 0x7f8000001000780c */ /* 0x000fe20003f66070 */
[----:B-1----:R-:W-:Y:S01]  /*1c20*/  IMAD R8, R0, UR5, RZ ;  /* 0x0000000500087c24 */ /* 0x002fe2000f8e02ff */
[----:B------:R-:W-:Y:S01]  /*1c30*/  UIMAD.WIDE UR4, UR4, 0x2, URZ ;  /* 0x00000002040478a5 */ /* 0x000fe2000f8e023f */
[----:B------:R-:W-:Y:S01]  /*1c40*/  FSETP.NEU.AND P2, PT, R13, RZ, PT ;  /* 0x000000ff0d00720b */ /* 0x000fe20003f4d000 */
[----:B------:R-:W-:Y:S01]  /*1c50*/  FADD R28, R21, R22 ;  /* 0x00000016151c7221 */ /* 0x000fe20000000000 */
[----:B------:R-:W-:-:S02]  /*1c60*/  LEA R10, R17, R30, 0x1 ;  /* 0x0000001e110a7211 */ /* 0x000fc400078e08ff */
[C---:B------:R-:W-:Y:S01]  /*1c70*/  SHF.L.U32 R9, R8.reuse, 0x1, RZ ;  /* 0x0000000108097819 */ /* 0x040fe200000006ff */
[----:B------:R-:W-:Y:S01]  /*1c80*/  IMAD.HI R8, R8, 0x2, RZ ;  /* 0x0000000208087827 */ /* 0x000fe200078e02ff */
[----:B------:R-:W-:Y:S01]  /*1c90*/  ULDC UR4, c[0x0][0x27c] ;  /* 0x00009f0000047ab9 */ /* 0x000fe20000000800 */
[----:B------:R-:W1:Y:S02]  /*1ca0*/  LDS.128 R4, [R4] ;  /* 0x0000000004047984 */ /* 0x000e640000000c00 */
[C---:B------:R-:W-:Y:S01]  /*1cb0*/  IMAD R32, R17.reuse, 0x2, R10 ;  /* 0x0000000211207824 */ /* 0x040fe200078e020a */
[----:B------:R-:W-:Y:S01]  /*1cc0*/  @P1 MOV R20, 0x7f800000 ;  /* 0x7f80000000141802 */ /* 0x000fe20000000f00 */
[----:B------:R-:W-:Y:S01]  /*1cd0*/  UIMAD UR4, UR12, UR4, URZ ;  /* 0x000000040c0472a4 */ /* 0x000fe2000f8e023f */
[----:B------:R-:W-:Y:S01]  /*1ce0*/  @P3 MOV R11, 0x7f800000 ;  /* 0x7f800000000b3802 */ /* 0x000fe20000000f00 */
[----:B------:R-:W-:Y:S02]  /*1cf0*/  IMAD R34, R17, 0x2, R32 ;  /* 0x0000000211227824 */ /* 0x000fe400078e0220 */
[----:B------:R-:W-:Y:S01]  /*1d00*/  @P1 FFMA.FTZ R3, R13, R20, +INF ;  /* 0x7f8000000d031423 */ /* 0x000fe20000010014 */
[----:B0-----:R-:W-:Y:S01]  /*1d10*/  IADD3 R13, P4, P5, R9, UR6, R18 ;  /* 0x00000006090d7c10 */ /* 0x001fe2000fd9e012 */
[----:B------:R-:W-:-:S02]  /*1d20*/  IMAD R36, R17, 0x2, R34 ;  /* 0x0000000211247824 */ /* 0x000fc400078e0222 */
[C---:B------:R-:W-:Y:S01]  /*1d30*/  @P3 FFMA.FTZ R28, R16.reuse, R11, +INF ;  /* 0x7f800000101c3423 */ /* 0x040fe2000001000b */
[----:B------:R-:W-:Y:S01]  /*1d40*/  FSETP.NEU.AND P1, PT, R16, RZ, PT ;  /* 0x000000ff1000720b */ /* 0x000fe20003f2d000 */
[----:B------:R-:W-:Y:S01]  /*1d50*/  USHF.L.U32 UR6, UR4, 0x2, URZ ;  /* 0x0000000204067899 */ /* 0x000fe2000800063f */
[----:B------:R-:W-:Y:S01]  /*1d60*/  IMAD R38, R17, 0x2, R36 ;  /* 0x0000000211267824 */ /* 0x000fe200078e0224 */
[----:B------:R-:W-:Y:S01]  /*1d70*/  IADD3.X R29, R8, UR5, R19, P4, P5 ;  /* 0x00000005081d7c10 */ /* 0x000fe2000a7ea413 */
[----:B------:R-:W-:Y:S01]  /*1d80*/  UIMAD.WIDE UR4, UR4, 0x4, URZ ;  /* 0x00000004040478a5 */ /* 0x000fe2000f8e023f */
[-C--:B------:R-:W-:Y:S02]  /*1d90*/  LEA R20, P5, R26, R13.reuse, 0x1 ;  /* 0x0000000d1a147211 */ /* 0x080fe400078a08ff */
[-C--:B------:R-:W-:Y:S02]  /*1da0*/  LEA R22, P6, R30, R13.reuse, 0x1 ;  /* 0x0000000d1e167211 */ /* 0x080fe400078c08ff */
[----:B------:R-:W-:-:S02]  /*1db0*/  LEA R24, P3, R10, R13, 0x1 ;  /* 0x0000000d0a187211 */ /* 0x000fc400078608ff */
[----:B------:R-:W-:Y:S02]  /*1dc0*/  LEA R8, P4, R32, R13, 0x1 ;  /* 0x0000000d20087211 */ /* 0x000fe400078808ff */
[----:B------:R-:W-:Y:S02]  /*1dd0*/  LEA R11, R17, R38, 0x1 ;  /* 0x00000026110b7211 */ /* 0x000fe400078e08ff */
[----:B------:R-:W-:Y:S02]  /*1de0*/  LEA.HI.X.SX32 R21, R26, R29, 0x1, P5 ;  /* 0x0000001d1a157211 */ /* 0x000fe400028f0eff */
[----:B------:R-:W-:Y:S02]  /*1df0*/  LEA R18, P5, R34, R13, 0x1 ;  /* 0x0000000d22127211 */ /* 0x000fe400078a08ff */
[----:B------:R-:W-:Y:S02]  /*1e00*/  LEA.HI.X.SX32 R23, R30, R29, 0x1, P6 ;  /* 0x0000001d1e177211 */ /* 0x000fe400030f0eff */
[----:B------:R-:W-:Y:S01]  /*1e10*/  LEA R26, P6, R36, R13, 0x1 ;  /* 0x0000000d241a7211 */ /* 0x000fe200078c08ff */
[----:B------:R-:W0:Y:S01]  /*1e20*/  LDC.64 R30, c[0x0][0x230] ;  /* 0x00008c00ff1e7b82 */ /* 0x000e220000000a00 */
[----:B------:R-:W-:-:S02]  /*1e30*/  LEA.HI.X.SX32 R25, R10, R29, 0x1, P3 ;  /* 0x0000001d0a197211 */ /* 0x000fc400018f0eff */
[----:B------:R-:W-:Y:S02]  /*1e40*/  LEA R16, P3, R38, R13, 0x1 ;  /* 0x0000000d26107211 */ /* 0x000fe400078608ff */
[----:B------:R-:W-:Y:S02]  /*1e50*/  LEA.HI.X.SX32 R9, R32, R29, 0x1, P4 ;  /* 0x0000001d20097211 */ /* 0x000fe400020f0eff */
[----:B------:R-:W-:Y:S01]  /*1e60*/  LEA R10, P4, R11, R13, 0x1 ;  /* 0x0000000d0b0a7211 */ /* 0x000fe200078808ff */
[----:B-1----:R1:W-:Y:S01]  /*1e70*/  STG.E.U16 desc[UR20][R20.64], R4 ;  /* 0x0000000414007986 */ /* 0x0023e2000c101514 */
[-C--:B------:R-:W-:Y:S02]  /*1e80*/  LEA.HI.X.SX32 R19, R34, R29.reuse, 0x1, P5 ;  /* 0x0000001d22137211 */ /* 0x080fe400028f0eff */
[----:B------:R-:W-:Y:S01]  /*1e90*/  PRMT R13, R4, 0x7632, R13 ;  /* 0x00007632040d7816 */ /* 0x000fe2000000000d */
[----:B------:R2:W-:Y:S01]  /*1ea0*/  STG.E.U16 desc[UR20][R22.64], R5 ;  /* 0x0000000516007986 */ /* 0x0005e2000c101514 */
[----:B------:R-:W-:-:S02]  /*1eb0*/  LEA.HI.X.SX32 R27, R36, R29, 0x1, P6 ;  /* 0x0000001d241b7211 */ /* 0x000fc400030f0eff */
[-C--:B------:R-:W-:Y:S01]  /*1ec0*/  LEA.HI.X.SX32 R17, R38, R29.reuse, 0x1, P3 ;  /* 0x0000001d26117211 */ /* 0x080fe200018f0eff */
[----:B------:R3:W-:Y:S01]  /*1ed0*/  STG.E.U16 desc[UR20][R24.64], R6 ;  /* 0x0000000618007986 */ /* 0x0007e2000c101514 */
[----:B------:R-:W-:Y:S02]  /*1ee0*/  LEA.HI.X.SX32 R11, R11, R29, 0x1, P4 ;  /* 0x0000001d0b0b7211 */ /* 0x000fe400020f0eff */
[----:B------:R-:W-:Y:S01]  /*1ef0*/  FSEL R3, R3, -INF , P2 ;  /* 0xff80000003037808 */ /* 0x000fe20001000000 */
[----:B------:R4:W-:Y:S01]  /*1f00*/  STG.E.U16 desc[UR20][R8.64], R7 ;  /* 0x0000000708007986 */ /* 0x0009e2000c101514 */
[----:B-1----:R-:W-:Y:S02]  /*1f10*/  PRMT R21, R5, 0x7632, R21 ;  /* 0x0000763205157816 */ /* 0x002fe40000000015 */
[----:B------:R-:W-:Y:S01]  /*1f20*/  FSEL R28, R28, -INF , P1 ;  /* 0xff8000001c1c7808 */ /* 0x000fe20000800000 */
[----:B------:R4:W-:Y:S01]  /*1f30*/  STG.E.U16 desc[UR20][R18.64], R13 ;  /* 0x0000000d12007986 */ /* 0x0009e2000c101514 */
[----:B--2---:R-:W-:Y:S01]  /*1f40*/  PRMT R23, R6, 0x7632, R23 ;  /* 0x0000763206177816 */ /* 0x004fe20000000017 */
[----:B------:R-:W-:Y:S01]  /*1f50*/  FFMA R14, R3, 0.69314718246459960938, R14 ;  /* 0x3f317218030e7823 */ /* 0x000fe2000000000e */
[----:B------:R-:W-:Y:S01]  /*1f60*/  LOP3.LUT R4, R2, 0x3f8, RZ, 0xc0, !PT ;  /* 0x000003f802047812 */ /* 0x000fe200078ec0ff */
[----:B------:R4:W-:Y:S01]  /*1f70*/  STG.E.U16 desc[UR20][R26.64], R21 ;  /* 0x000000151a007986 */ /* 0x0009e2000c101514 */
[----:B---3--:R-:W-:Y:S01]  /*1f80*/  PRMT R25, R7, 0x7632, R25 ;  /* 0x0000763207197816 */ /* 0x008fe20000000019 */
[----:B------:R-:W-:Y:S01]  /*1f90*/  FFMA R15, R28, 0.69314718246459960938, R15 ;  /* 0x3f3172181c0f7823 */ /* 0x000fe2000000000f */
[C---:B------:R-:W-:Y:S01]  /*1fa0*/  IMAD.SHL.U32 R3, R0.reuse, 0x4, RZ ;  /* 0x0000000400037824 */ /* 0x040fe200078e00ff */
[----:B------:R4:W-:Y:S01]  /*1fb0*/  STG.E.U16 desc[UR20][R16.64], R23 ;  /* 0x0000001710007986 */ /* 0x0009e2000c101514 */
[----:B------:R-:W-:-:S03]  /*1fc0*/  IMAD.HI R0, R0, 0x4, RZ ;  /* 0x0000000400007827 */ /* 0x000fc600078e02ff */
[----:B------:R4:W-:Y:S01]  /*1fd0*/  STG.E.U16 desc[UR20][R10.64], R25 ;  /* 0x000000190a007986 */ /* 0x0009e2000c101514 */
[----:B------:R-:W-:Y:S01]  /*1fe0*/  BAR.SYNC.DEFER_BLOCKING 0x0 ;  /* 0x0000000000007b1d */ /* 0x000fe20000010000 */
[----:B0-----:R-:W-:-:S04]  /*1ff0*/  IADD3 R2, P1, P2, R3, UR6, R30 ;  /* 0x0000000603027c10 */ /* 0x001fc8000fa3e01e */
[----:B------:R-:W-:Y:S01]  /*2000*/  IADD3.X R3, R0, UR5, R31, P1, P2 ;  /* 0x0000000500037c10 */ /* 0x000fe20008fe441f */
[----:B------:R4:W-:Y:S02]  /*2010*/  STS.64 [R4+UR13], R14 ;  /* 0x0000000e04007988 */ /* 0x0009e40008000a0d */
[----:B------:R-:W-:Y:S06]  /*2020*/  BAR.SYNC.DEFER_BLOCKING 0x0 ;  /* 0x0000000000007b1d */ /* 0x000fec0000010000 */
[----:B------:R-:W-:Y:S05]  /*2030*/  @P0 EXIT ;  /* 0x000000000000094d */ /* 0x000fea0003800000 */
[----:B------:R-:W0:Y:S04]  /*2040*/  LDS R5, [R12] ;  /* 0x000000000c057984 */ /* 0x000e280000000800 */
[----:B0-----:R-:W-:Y:S01]  /*2050*/  STG.E desc[UR20][R2.64], R5 ;  /* 0x0000000502007986 */ /* 0x001fe2000c101914 */
[----:B------:R-:W-:Y:S05]  /*2060*/  EXIT ;  /* 0x000000000000794d */ /* 0x000fea0003800000 */
.L_x_2:
[----:B------:R-:W-:-:S00]  /*2070*/  BRA `(.L_x_2) ;  /* 0xfffffffc00fc7947 */ /* 0x000fc0000383ffff */
[----:B------:R-:W-:-:S00]  /*2080*/  NOP ;  /* 0x0000000000007918 */ /* 0x000fc00000000000 */
[----:B------:R-:W-:-:S00]  /*2090*/  NOP ;  /* 0x0000000000007918 */ /* 0x000fc00000000000 */
[----:B------:R-:W-:-:S00]  /*20a0*/  NOP ;  /* 0x0000000000007918 */ /* 0x000fc00000000000 */
[----:B------:R-:W-:-:S00]  /*20b0*/  NOP ;  /* 0x0000000000007918 */ /* 0x000fc00000000000 */
[----:B------:R-:W-:-:S00]  /*20c0*/  NOP ;  /* 0x0000000000007918 */ /* 0x000fc00000000000 */
[----:B------:R-:W-:-:S00]  /*20d0*/  NOP ;  /* 0x0000000000007918 */ /* 0x000fc00000000000 */
[----:B------:R-:W-:-:S00]  /*20e0*/  NOP ;  /* 0x0000000000007918 */ /* 0x000fc00000000000 */
[----:B------:R-:W-:-:S00]  /*20f0*/  NOP ;  /* 0x0000000000007918 */ /* 0x000fc00000000000 */
.L_x_3:


//--------------------- .nv.global.init           --------------------------
	.section	.nv.global.init,"aw",@progbits
.nv.global.init:
	.type		_$_str,@object
	.size		_$_str,(.L_0 - _$_str)
_$_str:
        /*0000*/ 	.byte	0x5f, 0x5f, 0x43, 0x55, 0x44, 0x41, 0x5f, 0x46, 0x54, 0x5a, 0x00
.L_0:


//--------------------- .nv.shared.attn_fwd       --------------------------
	.section	.nv.shared.attn_fwd,"aw",@nobits
	.sectionflags	@""
	.align	16
	.zero		1024


//--------------------- .nv.shared.reserved.0     --------------------------
	.section	.nv.shared.reserved.0,"aw",@nobits
	.weak		__nv_reservedSMEM_offset_0_alias
	.size		__nv_reservedSMEM_offset_0_alias, 0, 0
	.other		__nv_reservedSMEM_offset_0_alias,@"STO_CUDA_RESERVED_SHARED STV_DEFAULT"
__nv_reservedSMEM_offset_0_alias:
	.zero		0


//--------------------- .nv.constant0.attn_fwd    --------------------------
	.section	.nv.constant0.attn_fwd,"a",@progbits
	.sectionflags	@""
	.align	4
.nv.constant0.attn_fwd:
	.zero		664


//--------------------- SYMBOLS --------------------------

	.type		.nv.reservedSmem.offset0,@object
	.size		.nv.reservedSmem.offset0,0x4
